//
// Generated by NVIDIA NVVM Compiler
//
// Compiler Build ID: CL-36424714
// Cuda compilation tools, release 13.0, V13.0.88
// Based on NVVM 20.0.0
//

.version 9.0
.target sm_100
.address_size 64

	// .globl	_Z7mat_QKTPfS_S_i
// _ZZ16tiled_matmul_QKTPfS_S_iE6tile_Q has been demoted
// _ZZ16tiled_matmul_QKTPfS_S_iE6tile_K has been demoted
// _ZZ22tiled_matmul_attentionPfS_S_iE6tile_A has been demoted
// _ZZ22tiled_matmul_attentionPfS_S_iE6tile_B has been demoted

.visible .entry _Z7mat_QKTPfS_S_i(
	.param .u64 .ptr .align 1 _Z7mat_QKTPfS_S_i_param_0,
	.param .u64 .ptr .align 1 _Z7mat_QKTPfS_S_i_param_1,
	.param .u64 .ptr .align 1 _Z7mat_QKTPfS_S_i_param_2,
	.param .u32 _Z7mat_QKTPfS_S_i_param_3
)
{
	.reg .pred 	%p<10>;
	.reg .b32 	%r<47>;
	.reg .b32 	%f<111>;
	.reg .b64 	%rd<43>;

	ld.param.u64 	%rd11, [_Z7mat_QKTPfS_S_i_param_0];
	ld.param.u64 	%rd12, [_Z7mat_QKTPfS_S_i_param_1];
	ld.param.u64 	%rd10, [_Z7mat_QKTPfS_S_i_param_2];
	ld.param.u32 	%r25, [_Z7mat_QKTPfS_S_i_param_3];
	cvta.to.global.u64 	%rd1, %rd12;
	cvta.to.global.u64 	%rd2, %rd11;
	mov.u32 	%r26, %ctaid.y;
	mov.u32 	%r27, %ntid.y;
	mov.u32 	%r28, %tid.y;
	mad.lo.s32 	%r1, %r26, %r27, %r28;
	mov.u32 	%r29, %ctaid.x;
	mov.u32 	%r30, %ntid.x;
	mov.u32 	%r31, %tid.x;
	mad.lo.s32 	%r2, %r29, %r30, %r31;
	max.s32 	%r32, %r1, %r2;
	setp.ge.s32 	%p1, %r32, %r25;
	@%p1 bra 	$L__BB0_14;
	mul.lo.s32 	%r3, %r25, %r1;
	mul.lo.s32 	%r4, %r25, %r2;
	and.b32  	%r5, %r25, 15;
	setp.lt.u32 	%p2, %r25, 16;
	mov.f32 	%f110, 0f00000000;
	mov.b32 	%r43, 0;
	@%p2 bra 	$L__BB0_4;
	and.b32  	%r43, %r25, 2147483632;
	neg.s32 	%r41, %r43;
	mul.wide.u32 	%rd13, %r3, 4;
	add.s64 	%rd14, %rd13, %rd2;
	add.s64 	%rd41, %rd14, 32;
	add.s64 	%rd4, %rd1, 32;
	mov.f32 	%f110, 0f00000000;
	mov.u32 	%r40, %r4;
$L__BB0_3:
	.pragma "nounroll";
	mul.wide.s32 	%rd15, %r40, 4;
	add.s64 	%rd16, %rd4, %rd15;
	ld.global.f32 	%f17, [%rd41+-32];
	ld.global.f32 	%f18, [%rd16+-32];
	fma.rn.f32 	%f19, %f17, %f18, %f110;
	ld.global.f32 	%f20, [%rd41+-28];
	ld.global.f32 	%f21, [%rd16+-28];
	fma.rn.f32 	%f22, %f20, %f21, %f19;
	ld.global.f32 	%f23, [%rd41+-24];
	ld.global.f32 	%f24, [%rd16+-24];
	fma.rn.f32 	%f25, %f23, %f24, %f22;
	ld.global.f32 	%f26, [%rd41+-20];
	ld.global.f32 	%f27, [%rd16+-20];
	fma.rn.f32 	%f28, %f26, %f27, %f25;
	ld.global.f32 	%f29, [%rd41+-16];
	ld.global.f32 	%f30, [%rd16+-16];
	fma.rn.f32 	%f31, %f29, %f30, %f28;
	ld.global.f32 	%f32, [%rd41+-12];
	ld.global.f32 	%f33, [%rd16+-12];
	fma.rn.f32 	%f34, %f32, %f33, %f31;
	ld.global.f32 	%f35, [%rd41+-8];
	ld.global.f32 	%f36, [%rd16+-8];
	fma.rn.f32 	%f37, %f35, %f36, %f34;
	ld.global.f32 	%f38, [%rd41+-4];
	ld.global.f32 	%f39, [%rd16+-4];
	fma.rn.f32 	%f40, %f38, %f39, %f37;
	ld.global.f32 	%f41, [%rd41];
	ld.global.f32 	%f42, [%rd16];
	fma.rn.f32 	%f43, %f41, %f42, %f40;
	ld.global.f32 	%f44, [%rd41+4];
	ld.global.f32 	%f45, [%rd16+4];
	fma.rn.f32 	%f46, %f44, %f45, %f43;
	ld.global.f32 	%f47, [%rd41+8];
	ld.global.f32 	%f48, [%rd16+8];
	fma.rn.f32 	%f49, %f47, %f48, %f46;
	ld.global.f32 	%f50, [%rd41+12];
	ld.global.f32 	%f51, [%rd16+12];
	fma.rn.f32 	%f52, %f50, %f51, %f49;
	ld.global.f32 	%f53, [%rd41+16];
	ld.global.f32 	%f54, [%rd16+16];
	fma.rn.f32 	%f55, %f53, %f54, %f52;
	ld.global.f32 	%f56, [%rd41+20];
	ld.global.f32 	%f57, [%rd16+20];
	fma.rn.f32 	%f58, %f56, %f57, %f55;
	ld.global.f32 	%f59, [%rd41+24];
	ld.global.f32 	%f60, [%rd16+24];
	fma.rn.f32 	%f61, %f59, %f60, %f58;
	ld.global.f32 	%f62, [%rd41+28];
	ld.global.f32 	%f63, [%rd16+28];
	fma.rn.f32 	%f110, %f62, %f63, %f61;
	add.s32 	%r41, %r41, 16;
	add.s64 	%rd41, %rd41, 64;
	add.s32 	%r40, %r40, 16;
	setp.ne.s32 	%p3, %r41, 0;
	@%p3 bra 	$L__BB0_3;
$L__BB0_4:
	setp.eq.s32 	%p4, %r5, 0;
	@%p4 bra 	$L__BB0_13;
	and.b32  	%r13, %r25, 7;
	setp.lt.u32 	%p5, %r5, 8;
	@%p5 bra 	$L__BB0_7;
	add.s32 	%r34, %r43, %r3;
	mul.wide.u32 	%rd17, %r34, 4;
	add.s64 	%rd18, %rd2, %rd17;
	ld.global.f32 	%f65, [%rd18];
	add.s32 	%r35, %r43, %r4;
	mul.wide.s32 	%rd19, %r35, 4;
	add.s64 	%rd20, %rd1, %rd19;
	ld.global.f32 	%f66, [%rd20];
	fma.rn.f32 	%f67, %f65, %f66, %f110;
	cvt.u64.u32 	%rd21, %r3;
	cvt.u64.u32 	%rd22, %r43;
	add.s64 	%rd23, %rd22, %rd21;
	shl.b64 	%rd24, %rd23, 2;
	add.s64 	%rd25, %rd2, %rd24;
	ld.global.f32 	%f68, [%rd25+4];
	ld.global.f32 	%f69, [%rd20+4];
	fma.rn.f32 	%f70, %f68, %f69, %f67;
	ld.global.f32 	%f71, [%rd25+8];
	ld.global.f32 	%f72, [%rd20+8];
	fma.rn.f32 	%f73, %f71, %f72, %f70;
	ld.global.f32 	%f74, [%rd25+12];
	ld.global.f32 	%f75, [%rd20+12];
	fma.rn.f32 	%f76, %f74, %f75, %f73;
	ld.global.f32 	%f77, [%rd25+16];
	ld.global.f32 	%f78, [%rd20+16];
	fma.rn.f32 	%f79, %f77, %f78, %f76;
	ld.global.f32 	%f80, [%rd25+20];
	ld.global.f32 	%f81, [%rd20+20];
	fma.rn.f32 	%f82, %f80, %f81, %f79;
	ld.global.f32 	%f83, [%rd25+24];
	ld.global.f32 	%f84, [%rd20+24];
	fma.rn.f32 	%f85, %f83, %f84, %f82;
	ld.global.f32 	%f86, [%rd25+28];
	ld.global.f32 	%f87, [%rd20+28];
	fma.rn.f32 	%f110, %f86, %f87, %f85;
	add.s32 	%r43, %r43, 8;
$L__BB0_7:
	setp.eq.s32 	%p6, %r13, 0;
	@%p6 bra 	$L__BB0_13;
	and.b32  	%r16, %r25, 3;
	setp.lt.u32 	%p7, %r13, 4;
	@%p7 bra 	$L__BB0_10;
	add.s32 	%r36, %r43, %r3;
	mul.wide.u32 	%rd26, %r36, 4;
	add.s64 	%rd27, %rd2, %rd26;
	ld.global.f32 	%f89, [%rd27];
	add.s32 	%r37, %r43, %r4;
	mul.wide.s32 	%rd28, %r37, 4;
	add.s64 	%rd29, %rd1, %rd28;
	ld.global.f32 	%f90, [%rd29];
	fma.rn.f32 	%f91, %f89, %f90, %f110;
	cvt.u64.u32 	%rd30, %r3;
	cvt.u64.u32 	%rd31, %r43;
	add.s64 	%rd32, %rd31, %rd30;
	shl.b64 	%rd33, %rd32, 2;
	add.s64 	%rd34, %rd2, %rd33;
	ld.global.f32 	%f92, [%rd34+4];
	ld.global.f32 	%f93, [%rd29+4];
	fma.rn.f32 	%f94, %f92, %f93, %f91;
	ld.global.f32 	%f95, [%rd34+8];
	ld.global.f32 	%f96, [%rd29+8];
	fma.rn.f32 	%f97, %f95, %f96, %f94;
	ld.global.f32 	%f98, [%rd34+12];
	ld.global.f32 	%f99, [%rd29+12];
	fma.rn.f32 	%f110, %f98, %f99, %f97;
	add.s32 	%r43, %r43, 4;
$L__BB0_10:
	setp.eq.s32 	%p8, %r16, 0;
	@%p8 bra 	$L__BB0_13;
	add.s32 	%r46, %r43, %r4;
	add.s32 	%r38, %r43, %r3;
	mul.wide.u32 	%rd35, %r38, 4;
	add.s64 	%rd42, %rd2, %rd35;
	neg.s32 	%r45, %r16;
$L__BB0_12:
	.pragma "nounroll";
	mul.wide.s32 	%rd36, %r46, 4;
	add.s64 	%rd37, %rd1, %rd36;
	ld.global.f32 	%f100, [%rd42];
	ld.global.f32 	%f101, [%rd37];
	fma.rn.f32 	%f110, %f100, %f101, %f110;
	add.s32 	%r46, %r46, 1;
	add.s64 	%rd42, %rd42, 4;
	add.s32 	%r45, %r45, 1;
	setp.ne.s32 	%p9, %r45, 0;
	@%p9 bra 	$L__BB0_12;
$L__BB0_13:
	add.s32 	%r39, %r3, %r2;
	cvta.to.global.u64 	%rd38, %rd10;
	mul.wide.s32 	%rd39, %r39, 4;
	add.s64 	%rd40, %rd38, %rd39;
	st.global.f32 	[%rd40], %f110;
$L__BB0_14:
	ret;

}
	// .globl	_Z9scale_QKTPfif
.visible .entry _Z9scale_QKTPfif(
	.param .u64 .ptr .align 1 _Z9scale_QKTPfif_param_0,
	.param .u32 _Z9scale_QKTPfif_param_1,
	.param .f32 _Z9scale_QKTPfif_param_2
)
{
	.reg .pred 	%p<2>;
	.reg .b32 	%r<7>;
	.reg .b32 	%f<4>;
	.reg .b64 	%rd<5>;

	ld.param.u64 	%rd1, [_Z9scale_QKTPfif_param_0];
	ld.param.u32 	%r2, [_Z9scale_QKTPfif_param_1];
	ld.param.f32 	%f1, [_Z9scale_QKTPfif_param_2];
	mov.u32 	%r3, %ctaid.x;
	mov.u32 	%r4, %ntid.x;
	mov.u32 	%r5, %tid.x;
	mad.lo.s32 	%r1, %r3, %r4, %r5;
	mul.lo.s32 	%r6, %r2, %r2;
	setp.ge.s32 	%p1, %r1, %r6;
	@%p1 bra 	$L__BB1_2;
	cvta.to.global.u64 	%rd2, %rd1;
	mul.wide.s32 	%rd3, %r1, 4;
	add.s64 	%rd4, %rd2, %rd3;
	ld.global.f32 	%f2, [%rd4];
	mul.f32 	%f3, %f1, %f2;
	st.global.f32 	[%rd4], %f3;
$L__BB1_2:
	ret;

}
	// .globl	_Z7softmaxPfi
.visible .entry _Z7softmaxPfi(
	.param .u64 .ptr .align 1 _Z7softmaxPfi_param_0,
	.param .u32 _Z7softmaxPfi_param_1
)
{
	.reg .pred 	%p<58>;
	.reg .b32 	%r<126>;
	.reg .b32 	%f<366>;
	.reg .b64 	%rd<30>;

	ld.param.u64 	%rd5, [_Z7softmaxPfi_param_0];
	ld.param.u32 	%r59, [_Z7softmaxPfi_param_1];
	cvta.to.global.u64 	%rd1, %rd5;
	mov.u32 	%r60, %ctaid.x;
	mov.u32 	%r61, %ntid.x;
	mov.u32 	%r62, %tid.x;
	mad.lo.s32 	%r1, %r60, %r61, %r62;
	setp.ge.s32 	%p1, %r1, %r59;
	@%p1 bra 	$L__BB2_39;
	shr.u32 	%r63, %r59, 31;
	add.s32 	%r64, %r59, %r63;
	shr.s32 	%r2, %r64, 1;
	setp.lt.s32 	%p2, %r59, 2;
	mov.f32 	%f356, 0fFF800000;
	@%p2 bra 	$L__BB2_14;
	mul.lo.s32 	%r3, %r59, %r1;
	add.s32 	%r66, %r2, -1;
	and.b32  	%r4, %r2, 15;
	setp.lt.u32 	%p3, %r66, 15;
	mov.f32 	%f356, 0fFF800000;
	mov.b32 	%r107, 0;
	@%p3 bra 	$L__BB2_5;
	and.b32  	%r107, %r2, 1073741808;
	neg.s32 	%r113, %r107;
	add.s64 	%rd2, %rd1, 32;
	mov.f32 	%f356, 0fFF800000;
	mov.u32 	%r112, %r3;
$L__BB2_4:
	.pragma "nounroll";
	mul.wide.s32 	%rd6, %r112, 4;
	add.s64 	%rd7, %rd2, %rd6;
	ld.global.f32 	%f30, [%rd7+-32];
	setp.gt.f32 	%p4, %f30, %f356;
	selp.f32 	%f31, %f30, %f356, %p4;
	ld.global.f32 	%f32, [%rd7+-28];
	setp.gt.f32 	%p5, %f32, %f31;
	selp.f32 	%f33, %f32, %f31, %p5;
	ld.global.f32 	%f34, [%rd7+-24];
	setp.gt.f32 	%p6, %f34, %f33;
	selp.f32 	%f35, %f34, %f33, %p6;
	ld.global.f32 	%f36, [%rd7+-20];
	setp.gt.f32 	%p7, %f36, %f35;
	selp.f32 	%f37, %f36, %f35, %p7;
	ld.global.f32 	%f38, [%rd7+-16];
	setp.gt.f32 	%p8, %f38, %f37;
	selp.f32 	%f39, %f38, %f37, %p8;
	ld.global.f32 	%f40, [%rd7+-12];
	setp.gt.f32 	%p9, %f40, %f39;
	selp.f32 	%f41, %f40, %f39, %p9;
	ld.global.f32 	%f42, [%rd7+-8];
	setp.gt.f32 	%p10, %f42, %f41;
	selp.f32 	%f43, %f42, %f41, %p10;
	ld.global.f32 	%f44, [%rd7+-4];
	setp.gt.f32 	%p11, %f44, %f43;
	selp.f32 	%f45, %f44, %f43, %p11;
	ld.global.f32 	%f46, [%rd7];
	setp.gt.f32 	%p12, %f46, %f45;
	selp.f32 	%f47, %f46, %f45, %p12;
	ld.global.f32 	%f48, [%rd7+4];
	setp.gt.f32 	%p13, %f48, %f47;
	selp.f32 	%f49, %f48, %f47, %p13;
	ld.global.f32 	%f50, [%rd7+8];
	setp.gt.f32 	%p14, %f50, %f49;
	selp.f32 	%f51, %f50, %f49, %p14;
	ld.global.f32 	%f52, [%rd7+12];
	setp.gt.f32 	%p15, %f52, %f51;
	selp.f32 	%f53, %f52, %f51, %p15;
	ld.global.f32 	%f54, [%rd7+16];
	setp.gt.f32 	%p16, %f54, %f53;
	selp.f32 	%f55, %f54, %f53, %p16;
	ld.global.f32 	%f56, [%rd7+20];
	setp.gt.f32 	%p17, %f56, %f55;
	selp.f32 	%f57, %f56, %f55, %p17;
	ld.global.f32 	%f58, [%rd7+24];
	setp.gt.f32 	%p18, %f58, %f57;
	selp.f32 	%f59, %f58, %f57, %p18;
	ld.global.f32 	%f60, [%rd7+28];
	setp.gt.f32 	%p19, %f60, %f59;
	selp.f32 	%f356, %f60, %f59, %p19;
	add.s32 	%r113, %r113, 16;
	add.s32 	%r112, %r112, 16;
	setp.eq.s32 	%p20, %r113, 0;
	@%p20 bra 	$L__BB2_5;
	bra.uni 	$L__BB2_4;
$L__BB2_5:
	setp.eq.s32 	%p21, %r4, 0;
	@%p21 bra 	$L__BB2_14;
	and.b32  	%r8, %r2, 7;
	setp.lt.u32 	%p22, %r4, 8;
	@%p22 bra 	$L__BB2_8;
	add.s32 	%r67, %r107, %r3;
	mul.wide.s32 	%rd8, %r67, 4;
	add.s64 	%rd9, %rd1, %rd8;
	ld.global.f32 	%f62, [%rd9];
	setp.gt.f32 	%p23, %f62, %f356;
	selp.f32 	%f63, %f62, %f356, %p23;
	ld.global.f32 	%f64, [%rd9+4];
	setp.gt.f32 	%p24, %f64, %f63;
	selp.f32 	%f65, %f64, %f63, %p24;
	ld.global.f32 	%f66, [%rd9+8];
	setp.gt.f32 	%p25, %f66, %f65;
	selp.f32 	%f67, %f66, %f65, %p25;
	ld.global.f32 	%f68, [%rd9+12];
	setp.gt.f32 	%p26, %f68, %f67;
	selp.f32 	%f69, %f68, %f67, %p26;
	ld.global.f32 	%f70, [%rd9+16];
	setp.gt.f32 	%p27, %f70, %f69;
	selp.f32 	%f71, %f70, %f69, %p27;
	ld.global.f32 	%f72, [%rd9+20];
	setp.gt.f32 	%p28, %f72, %f71;
	selp.f32 	%f73, %f72, %f71, %p28;
	ld.global.f32 	%f74, [%rd9+24];
	setp.gt.f32 	%p29, %f74, %f73;
	selp.f32 	%f75, %f74, %f73, %p29;
	ld.global.f32 	%f76, [%rd9+28];
	setp.gt.f32 	%p30, %f76, %f75;
	selp.f32 	%f356, %f76, %f75, %p30;
	add.s32 	%r107, %r107, 8;
$L__BB2_8:
	setp.eq.s32 	%p31, %r8, 0;
	@%p31 bra 	$L__BB2_14;
	and.b32  	%r11, %r2, 3;
	setp.lt.u32 	%p32, %r8, 4;
	@%p32 bra 	$L__BB2_11;
	add.s32 	%r68, %r107, %r3;
	mul.wide.s32 	%rd10, %r68, 4;
	add.s64 	%rd11, %rd1, %rd10;
	ld.global.f32 	%f78, [%rd11];
	setp.gt.f32 	%p33, %f78, %f356;
	selp.f32 	%f79, %f78, %f356, %p33;
	ld.global.f32 	%f80, [%rd11+4];
	setp.gt.f32 	%p34, %f80, %f79;
	selp.f32 	%f81, %f80, %f79, %p34;
	ld.global.f32 	%f82, [%rd11+8];
	setp.gt.f32 	%p35, %f82, %f81;
	selp.f32 	%f83, %f82, %f81, %p35;
	ld.global.f32 	%f84, [%rd11+12];
	setp.gt.f32 	%p36, %f84, %f83;
	selp.f32 	%f356, %f84, %f83, %p36;
	add.s32 	%r107, %r107, 4;
$L__BB2_11:
	setp.eq.s32 	%p37, %r11, 0;
	@%p37 bra 	$L__BB2_14;
	add.s32 	%r111, %r107, %r3;
	neg.s32 	%r110, %r11;
$L__BB2_13:
	.pragma "nounroll";
	mul.wide.s32 	%rd12, %r111, 4;
	add.s64 	%rd13, %rd1, %rd12;
	ld.global.f32 	%f85, [%rd13];
	setp.gt.f32 	%p38, %f85, %f356;
	selp.f32 	%f356, %f85, %f356, %p38;
	add.s32 	%r111, %r111, 1;
	add.s32 	%r110, %r110, 1;
	setp.ne.s32 	%p39, %r110, 0;
	@%p39 bra 	$L__BB2_13;
$L__BB2_14:
	setp.lt.s32 	%p40, %r59, 1;
	mov.f32 	%f364, 0f00000000;
	@%p40 bra 	$L__BB2_26;
	mul.lo.s32 	%r20, %r59, %r1;
	and.b32  	%r21, %r59, 7;
	setp.lt.u32 	%p41, %r59, 8;
	mov.f32 	%f364, 0f00000000;
	mov.b32 	%r114, 0;
	@%p41 bra 	$L__BB2_18;
	and.b32  	%r114, %r59, 2147483640;
	neg.s32 	%r118, %r114;
	add.s64 	%rd3, %rd1, 16;
	mov.f32 	%f364, 0f00000000;
	mov.u32 	%r117, %r20;
$L__BB2_17:
	.pragma "nounroll";
	mul.wide.s32 	%rd14, %r117, 4;
	add.s64 	%rd15, %rd3, %rd14;
	ld.global.f32 	%f90, [%rd15+-16];
	sub.f32 	%f91, %f90, %f356;
	fma.rn.f32 	%f92, %f91, 0f3BBB989D, 0f3F000000;
	cvt.sat.f32.f32 	%f93, %f92;
	mov.f32 	%f94, 0f4B400001;
	mov.f32 	%f95, 0f437C0000;
	fma.rm.f32 	%f96, %f93, %f95, %f94;
	add.f32 	%f97, %f96, 0fCB40007F;
	neg.f32 	%f98, %f97;
	fma.rn.f32 	%f99, %f91, 0f3FB8AA3B, %f98;
	fma.rn.f32 	%f100, %f91, 0f32A57060, %f99;
	mov.b32 	%r70, %f96;
	shl.b32 	%r71, %r70, 23;
	mov.b32 	%f101, %r71;
	ex2.approx.ftz.f32 	%f102, %f100;
	mul.f32 	%f103, %f102, %f101;
	st.global.f32 	[%rd15+-16], %f103;
	add.f32 	%f104, %f364, %f103;
	ld.global.f32 	%f105, [%rd15+-12];
	sub.f32 	%f106, %f105, %f356;
	fma.rn.f32 	%f107, %f106, 0f3BBB989D, 0f3F000000;
	cvt.sat.f32.f32 	%f108, %f107;
	fma.rm.f32 	%f109, %f108, %f95, %f94;
	add.f32 	%f110, %f109, 0fCB40007F;
	neg.f32 	%f111, %f110;
	fma.rn.f32 	%f112, %f106, 0f3FB8AA3B, %f111;
	fma.rn.f32 	%f113, %f106, 0f32A57060, %f112;
	mov.b32 	%r72, %f109;
	shl.b32 	%r73, %r72, 23;
	mov.b32 	%f114, %r73;
	ex2.approx.ftz.f32 	%f115, %f113;
	mul.f32 	%f116, %f115, %f114;
	st.global.f32 	[%rd15+-12], %f116;
	add.f32 	%f117, %f104, %f116;
	ld.global.f32 	%f118, [%rd15+-8];
	sub.f32 	%f119, %f118, %f356;
	fma.rn.f32 	%f120, %f119, 0f3BBB989D, 0f3F000000;
	cvt.sat.f32.f32 	%f121, %f120;
	fma.rm.f32 	%f122, %f121, %f95, %f94;
	add.f32 	%f123, %f122, 0fCB40007F;
	neg.f32 	%f124, %f123;
	fma.rn.f32 	%f125, %f119, 0f3FB8AA3B, %f124;
	fma.rn.f32 	%f126, %f119, 0f32A57060, %f125;
	mov.b32 	%r74, %f122;
	shl.b32 	%r75, %r74, 23;
	mov.b32 	%f127, %r75;
	ex2.approx.ftz.f32 	%f128, %f126;
	mul.f32 	%f129, %f128, %f127;
	st.global.f32 	[%rd15+-8], %f129;
	add.f32 	%f130, %f117, %f129;
	ld.global.f32 	%f131, [%rd15+-4];
	sub.f32 	%f132, %f131, %f356;
	fma.rn.f32 	%f133, %f132, 0f3BBB989D, 0f3F000000;
	cvt.sat.f32.f32 	%f134, %f133;
	fma.rm.f32 	%f135, %f134, %f95, %f94;
	add.f32 	%f136, %f135, 0fCB40007F;
	neg.f32 	%f137, %f136;
	fma.rn.f32 	%f138, %f132, 0f3FB8AA3B, %f137;
	fma.rn.f32 	%f139, %f132, 0f32A57060, %f138;
	mov.b32 	%r76, %f135;
	shl.b32 	%r77, %r76, 23;
	mov.b32 	%f140, %r77;
	ex2.approx.ftz.f32 	%f141, %f139;
	mul.f32 	%f142, %f141, %f140;
	st.global.f32 	[%rd15+-4], %f142;
	add.f32 	%f143, %f130, %f142;
	ld.global.f32 	%f144, [%rd15];
	sub.f32 	%f145, %f144, %f356;
	fma.rn.f32 	%f146, %f145, 0f3BBB989D, 0f3F000000;
	cvt.sat.f32.f32 	%f147, %f146;
	fma.rm.f32 	%f148, %f147, %f95, %f94;
	add.f32 	%f149, %f148, 0fCB40007F;
	neg.f32 	%f150, %f149;
	fma.rn.f32 	%f151, %f145, 0f3FB8AA3B, %f150;
	fma.rn.f32 	%f152, %f145, 0f32A57060, %f151;
	mov.b32 	%r78, %f148;
	shl.b32 	%r79, %r78, 23;
	mov.b32 	%f153, %r79;
	ex2.approx.ftz.f32 	%f154, %f152;
	mul.f32 	%f155, %f154, %f153;
	st.global.f32 	[%rd15], %f155;
	add.f32 	%f156, %f143, %f155;
	ld.global.f32 	%f157, [%rd15+4];
	sub.f32 	%f158, %f157, %f356;
	fma.rn.f32 	%f159, %f158, 0f3BBB989D, 0f3F000000;
	cvt.sat.f32.f32 	%f160, %f159;
	fma.rm.f32 	%f161, %f160, %f95, %f94;
	add.f32 	%f162, %f161, 0fCB40007F;
	neg.f32 	%f163, %f162;
	fma.rn.f32 	%f164, %f158, 0f3FB8AA3B, %f163;
	fma.rn.f32 	%f165, %f158, 0f32A57060, %f164;
	mov.b32 	%r80, %f161;
	shl.b32 	%r81, %r80, 23;
	mov.b32 	%f166, %r81;
	ex2.approx.ftz.f32 	%f167, %f165;
	mul.f32 	%f168, %f167, %f166;
	st.global.f32 	[%rd15+4], %f168;
	add.f32 	%f169, %f156, %f168;
	ld.global.f32 	%f170, [%rd15+8];
	sub.f32 	%f171, %f170, %f356;
	fma.rn.f32 	%f172, %f171, 0f3BBB989D, 0f3F000000;
	cvt.sat.f32.f32 	%f173, %f172;
	fma.rm.f32 	%f174, %f173, %f95, %f94;
	add.f32 	%f175, %f174, 0fCB40007F;
	neg.f32 	%f176, %f175;
	fma.rn.f32 	%f177, %f171, 0f3FB8AA3B, %f176;
	fma.rn.f32 	%f178, %f171, 0f32A57060, %f177;
	mov.b32 	%r82, %f174;
	shl.b32 	%r83, %r82, 23;
	mov.b32 	%f179, %r83;
	ex2.approx.ftz.f32 	%f180, %f178;
	mul.f32 	%f181, %f180, %f179;
	st.global.f32 	[%rd15+8], %f181;
	add.f32 	%f182, %f169, %f181;
	ld.global.f32 	%f183, [%rd15+12];
	sub.f32 	%f184, %f183, %f356;
	fma.rn.f32 	%f185, %f184, 0f3BBB989D, 0f3F000000;
	cvt.sat.f32.f32 	%f186, %f185;
	fma.rm.f32 	%f187, %f186, %f95, %f94;
	add.f32 	%f188, %f187, 0fCB40007F;
	neg.f32 	%f189, %f188;
	fma.rn.f32 	%f190, %f184, 0f3FB8AA3B, %f189;
	fma.rn.f32 	%f191, %f184, 0f32A57060, %f190;
	mov.b32 	%r84, %f187;
	shl.b32 	%r85, %r84, 23;
	mov.b32 	%f192, %r85;
	ex2.approx.ftz.f32 	%f193, %f191;
	mul.f32 	%f194, %f193, %f192;
	st.global.f32 	[%rd15+12], %f194;
	add.f32 	%f364, %f182, %f194;
	add.s32 	%r118, %r118, 8;
	add.s32 	%r117, %r117, 8;
	setp.eq.s32 	%p42, %r118, 0;
	@%p42 bra 	$L__BB2_18;
	bra.uni 	$L__BB2_17;
$L__BB2_18:
	setp.eq.s32 	%p43, %r21, 0;
	@%p43 bra 	$L__BB2_26;
	and.b32  	%r29, %r59, 3;
	setp.lt.u32 	%p44, %r21, 4;
	@%p44 bra 	$L__BB2_21;
	add.s32 	%r86, %r114, %r20;
	mul.wide.s32 	%rd16, %r86, 4;
	add.s64 	%rd17, %rd1, %rd16;
	ld.global.f32 	%f196, [%rd17];
	sub.f32 	%f197, %f196, %f356;
	fma.rn.f32 	%f198, %f197, 0f3BBB989D, 0f3F000000;
	cvt.sat.f32.f32 	%f199, %f198;
	mov.f32 	%f200, 0f4B400001;
	mov.f32 	%f201, 0f437C0000;
	fma.rm.f32 	%f202, %f199, %f201, %f200;
	add.f32 	%f203, %f202, 0fCB40007F;
	neg.f32 	%f204, %f203;
	fma.rn.f32 	%f205, %f197, 0f3FB8AA3B, %f204;
	fma.rn.f32 	%f206, %f197, 0f32A57060, %f205;
	mov.b32 	%r87, %f202;
	shl.b32 	%r88, %r87, 23;
	mov.b32 	%f207, %r88;
	ex2.approx.ftz.f32 	%f208, %f206;
	mul.f32 	%f209, %f208, %f207;
	st.global.f32 	[%rd17], %f209;
	add.f32 	%f210, %f364, %f209;
	ld.global.f32 	%f211, [%rd17+4];
	sub.f32 	%f212, %f211, %f356;
	fma.rn.f32 	%f213, %f212, 0f3BBB989D, 0f3F000000;
	cvt.sat.f32.f32 	%f214, %f213;
	fma.rm.f32 	%f215, %f214, %f201, %f200;
	add.f32 	%f216, %f215, 0fCB40007F;
	neg.f32 	%f217, %f216;
	fma.rn.f32 	%f218, %f212, 0f3FB8AA3B, %f217;
	fma.rn.f32 	%f219, %f212, 0f32A57060, %f218;
	mov.b32 	%r89, %f215;
	shl.b32 	%r90, %r89, 23;
	mov.b32 	%f220, %r90;
	ex2.approx.ftz.f32 	%f221, %f219;
	mul.f32 	%f222, %f221, %f220;
	st.global.f32 	[%rd17+4], %f222;
	add.f32 	%f223, %f210, %f222;
	ld.global.f32 	%f224, [%rd17+8];
	sub.f32 	%f225, %f224, %f356;
	fma.rn.f32 	%f226, %f225, 0f3BBB989D, 0f3F000000;
	cvt.sat.f32.f32 	%f227, %f226;
	fma.rm.f32 	%f228, %f227, %f201, %f200;
	add.f32 	%f229, %f228, 0fCB40007F;
	neg.f32 	%f230, %f229;
	fma.rn.f32 	%f231, %f225, 0f3FB8AA3B, %f230;
	fma.rn.f32 	%f232, %f225, 0f32A57060, %f231;
	mov.b32 	%r91, %f228;
	shl.b32 	%r92, %r91, 23;
	mov.b32 	%f233, %r92;
	ex2.approx.ftz.f32 	%f234, %f232;
	mul.f32 	%f235, %f234, %f233;
	st.global.f32 	[%rd17+8], %f235;
	add.f32 	%f236, %f223, %f235;
	ld.global.f32 	%f237, [%rd17+12];
	sub.f32 	%f238, %f237, %f356;
	fma.rn.f32 	%f239, %f238, 0f3BBB989D, 0f3F000000;
	cvt.sat.f32.f32 	%f240, %f239;
	fma.rm.f32 	%f241, %f240, %f201, %f200;
	add.f32 	%f242, %f241, 0fCB40007F;
	neg.f32 	%f243, %f242;
	fma.rn.f32 	%f244, %f238, 0f3FB8AA3B, %f243;
	fma.rn.f32 	%f245, %f238, 0f32A57060, %f244;
	mov.b32 	%r93, %f241;
	shl.b32 	%r94, %r93, 23;
	mov.b32 	%f246, %r94;
	ex2.approx.ftz.f32 	%f247, %f245;
	mul.f32 	%f248, %f247, %f246;
	st.global.f32 	[%rd17+12], %f248;
	add.f32 	%f364, %f236, %f248;
	add.s32 	%r114, %r114, 4;
$L__BB2_21:
	setp.eq.s32 	%p45, %r29, 0;
	@%p45 bra 	$L__BB2_26;
	setp.eq.s32 	%p46, %r29, 1;
	@%p46 bra 	$L__BB2_24;
	add.s32 	%r95, %r114, %r20;
	mul.wide.s32 	%rd18, %r95, 4;
	add.s64 	%rd19, %rd1, %rd18;
	ld.global.f32 	%f250, [%rd19];
	sub.f32 	%f251, %f250, %f356;
	fma.rn.f32 	%f252, %f251, 0f3BBB989D, 0f3F000000;
	cvt.sat.f32.f32 	%f253, %f252;
	mov.f32 	%f254, 0f4B400001;
	mov.f32 	%f255, 0f437C0000;
	fma.rm.f32 	%f256, %f253, %f255, %f254;
	add.f32 	%f257, %f256, 0fCB40007F;
	neg.f32 	%f258, %f257;
	fma.rn.f32 	%f259, %f251, 0f3FB8AA3B, %f258;
	fma.rn.f32 	%f260, %f251, 0f32A57060, %f259;
	mov.b32 	%r96, %f256;
	shl.b32 	%r97, %r96, 23;
	mov.b32 	%f261, %r97;
	ex2.approx.ftz.f32 	%f262, %f260;
	mul.f32 	%f263, %f262, %f261;
	st.global.f32 	[%rd19], %f263;
	add.f32 	%f264, %f364, %f263;
	ld.global.f32 	%f265, [%rd19+4];
	sub.f32 	%f266, %f265, %f356;
	fma.rn.f32 	%f267, %f266, 0f3BBB989D, 0f3F000000;
	cvt.sat.f32.f32 	%f268, %f267;
	fma.rm.f32 	%f269, %f268, %f255, %f254;
	add.f32 	%f270, %f269, 0fCB40007F;
	neg.f32 	%f271, %f270;
	fma.rn.f32 	%f272, %f266, 0f3FB8AA3B, %f271;
	fma.rn.f32 	%f273, %f266, 0f32A57060, %f272;
	mov.b32 	%r98, %f269;
	shl.b32 	%r99, %r98, 23;
	mov.b32 	%f274, %r99;
	ex2.approx.ftz.f32 	%f275, %f273;
	mul.f32 	%f276, %f275, %f274;
	st.global.f32 	[%rd19+4], %f276;
	add.f32 	%f364, %f264, %f276;
	add.s32 	%r114, %r114, 2;
$L__BB2_24:
	and.b32  	%r100, %r59, 1;
	setp.eq.b32 	%p47, %r100, 1;
	not.pred 	%p48, %p47;
	@%p48 bra 	$L__BB2_26;
	add.s32 	%r101, %r114, %r20;
	mul.wide.s32 	%rd20, %r101, 4;
	add.s64 	%rd21, %rd1, %rd20;
	ld.global.f32 	%f277, [%rd21];
	sub.f32 	%f278, %f277, %f356;
	fma.rn.f32 	%f279, %f278, 0f3BBB989D, 0f3F000000;
	cvt.sat.f32.f32 	%f280, %f279;
	mov.f32 	%f281, 0f4B400001;
	mov.f32 	%f282, 0f437C0000;
	fma.rm.f32 	%f283, %f280, %f282, %f281;
	add.f32 	%f284, %f283, 0fCB40007F;
	neg.f32 	%f285, %f284;
	fma.rn.f32 	%f286, %f278, 0f3FB8AA3B, %f285;
	fma.rn.f32 	%f287, %f278, 0f32A57060, %f286;
	mov.b32 	%r102, %f283;
	shl.b32 	%r103, %r102, 23;
	mov.b32 	%f288, %r103;
	ex2.approx.ftz.f32 	%f289, %f287;
	mul.f32 	%f290, %f289, %f288;
	st.global.f32 	[%rd21], %f290;
	add.f32 	%f364, %f364, %f290;
$L__BB2_26:
	setp.lt.s32 	%p49, %r59, 1;
	@%p49 bra 	$L__BB2_39;
	mul.lo.s32 	%r34, %r59, %r1;
	and.b32  	%r35, %r59, 15;
	setp.lt.u32 	%p50, %r59, 16;
	mov.b32 	%r121, 0;
	@%p50 bra 	$L__BB2_30;
	and.b32  	%r121, %r59, 2147483632;
	neg.s32 	%r120, %r121;
	add.s64 	%rd4, %rd1, 32;
	mov.u32 	%r119, %r34;
$L__BB2_29:
	.pragma "nounroll";
	mul.wide.s32 	%rd22, %r119, 4;
	add.s64 	%rd23, %rd4, %rd22;
	ld.global.f32 	%f291, [%rd23+-32];
	div.rn.f32 	%f292, %f291, %f364;
	st.global.f32 	[%rd23+-32], %f292;
	ld.global.f32 	%f293, [%rd23+-28];
	div.rn.f32 	%f294, %f293, %f364;
	st.global.f32 	[%rd23+-28], %f294;
	ld.global.f32 	%f295, [%rd23+-24];
	div.rn.f32 	%f296, %f295, %f364;
	st.global.f32 	[%rd23+-24], %f296;
	ld.global.f32 	%f297, [%rd23+-20];
	div.rn.f32 	%f298, %f297, %f364;
	st.global.f32 	[%rd23+-20], %f298;
	ld.global.f32 	%f299, [%rd23+-16];
	div.rn.f32 	%f300, %f299, %f364;
	st.global.f32 	[%rd23+-16], %f300;
	ld.global.f32 	%f301, [%rd23+-12];
	div.rn.f32 	%f302, %f301, %f364;
	st.global.f32 	[%rd23+-12], %f302;
	ld.global.f32 	%f303, [%rd23+-8];
	div.rn.f32 	%f304, %f303, %f364;
	st.global.f32 	[%rd23+-8], %f304;
	ld.global.f32 	%f305, [%rd23+-4];
	div.rn.f32 	%f306, %f305, %f364;
	st.global.f32 	[%rd23+-4], %f306;
	ld.global.f32 	%f307, [%rd23];
	div.rn.f32 	%f308, %f307, %f364;
	st.global.f32 	[%rd23], %f308;
	ld.global.f32 	%f309, [%rd23+4];
	div.rn.f32 	%f310, %f309, %f364;
	st.global.f32 	[%rd23+4], %f310;
	ld.global.f32 	%f311, [%rd23+8];
	div.rn.f32 	%f312, %f311, %f364;
	st.global.f32 	[%rd23+8], %f312;
	ld.global.f32 	%f313, [%rd23+12];
	div.rn.f32 	%f314, %f313, %f364;
	st.global.f32 	[%rd23+12], %f314;
	ld.global.f32 	%f315, [%rd23+16];
	div.rn.f32 	%f316, %f315, %f364;
	st.global.f32 	[%rd23+16], %f316;
	ld.global.f32 	%f317, [%rd23+20];
	div.rn.f32 	%f318, %f317, %f364;
	st.global.f32 	[%rd23+20], %f318;
	ld.global.f32 	%f319, [%rd23+24];
	div.rn.f32 	%f320, %f319, %f364;
	st.global.f32 	[%rd23+24], %f320;
	ld.global.f32 	%f321, [%rd23+28];
	div.rn.f32 	%f322, %f321, %f364;
	st.global.f32 	[%rd23+28], %f322;
	add.s32 	%r120, %r120, 16;
	add.s32 	%r119, %r119, 16;
	setp.ne.s32 	%p51, %r120, 0;
	@%p51 bra 	$L__BB2_29;
$L__BB2_30:
	setp.eq.s32 	%p52, %r35, 0;
	@%p52 bra 	$L__BB2_39;
	and.b32  	%r47, %r59, 7;
	setp.lt.u32 	%p53, %r35, 8;
	@%p53 bra 	$L__BB2_33;
	add.s32 	%r105, %r121, %r34;
	mul.wide.s32 	%rd24, %r105, 4;
	add.s64 	%rd25, %rd1, %rd24;
	ld.global.f32 	%f323, [%rd25];
	div.rn.f32 	%f324, %f323, %f364;
	st.global.f32 	[%rd25], %f324;
	ld.global.f32 	%f325, [%rd25+4];
	div.rn.f32 	%f326, %f325, %f364;
	st.global.f32 	[%rd25+4], %f326;
	ld.global.f32 	%f327, [%rd25+8];
	div.rn.f32 	%f328, %f327, %f364;
	st.global.f32 	[%rd25+8], %f328;
	ld.global.f32 	%f329, [%rd25+12];
	div.rn.f32 	%f330, %f329, %f364;
	st.global.f32 	[%rd25+12], %f330;
	ld.global.f32 	%f331, [%rd25+16];
	div.rn.f32 	%f332, %f331, %f364;
	st.global.f32 	[%rd25+16], %f332;
	ld.global.f32 	%f333, [%rd25+20];
	div.rn.f32 	%f334, %f333, %f364;
	st.global.f32 	[%rd25+20], %f334;
	ld.global.f32 	%f335, [%rd25+24];
	div.rn.f32 	%f336, %f335, %f364;
	st.global.f32 	[%rd25+24], %f336;
	ld.global.f32 	%f337, [%rd25+28];
	div.rn.f32 	%f338, %f337, %f364;
	st.global.f32 	[%rd25+28], %f338;
	add.s32 	%r121, %r121, 8;
$L__BB2_33:
	setp.eq.s32 	%p54, %r47, 0;
	@%p54 bra 	$L__BB2_39;
	and.b32  	%r50, %r59, 3;
	setp.lt.u32 	%p55, %r47, 4;
	@%p55 bra 	$L__BB2_36;
	add.s32 	%r106, %r121, %r34;
	mul.wide.s32 	%rd26, %r106, 4;
	add.s64 	%rd27, %rd1, %rd26;
	ld.global.f32 	%f339, [%rd27];
	div.rn.f32 	%f340, %f339, %f364;
	st.global.f32 	[%rd27], %f340;
	ld.global.f32 	%f341, [%rd27+4];
	div.rn.f32 	%f342, %f341, %f364;
	st.global.f32 	[%rd27+4], %f342;
	ld.global.f32 	%f343, [%rd27+8];
	div.rn.f32 	%f344, %f343, %f364;
	st.global.f32 	[%rd27+8], %f344;
	ld.global.f32 	%f345, [%rd27+12];
	div.rn.f32 	%f346, %f345, %f364;
	st.global.f32 	[%rd27+12], %f346;
	add.s32 	%r121, %r121, 4;
$L__BB2_36:
	setp.eq.s32 	%p56, %r50, 0;
	@%p56 bra 	$L__BB2_39;
	add.s32 	%r125, %r121, %r34;
	neg.s32 	%r124, %r50;
$L__BB2_38:
	.pragma "nounroll";
	mul.wide.s32 	%rd28, %r125, 4;
	add.s64 	%rd29, %rd1, %rd28;
	ld.global.f32 	%f347, [%rd29];
	div.rn.f32 	%f348, %f347, %f364;
	st.global.f32 	[%rd29], %f348;
	add.s32 	%r125, %r125, 1;
	add.s32 	%r124, %r124, 1;
	setp.ne.s32 	%p57, %r124, 0;
	@%p57 bra 	$L__BB2_38;
$L__BB2_39:
	ret;

}
	// .globl	_Z16matmul_attentionPfS_S_i
.visible .entry _Z16matmul_attentionPfS_S_i(
	.param .u64 .ptr .align 1 _Z16matmul_attentionPfS_S_i_param_0,
	.param .u64 .ptr .align 1 _Z16matmul_attentionPfS_S_i_param_1,
	.param .u64 .ptr .align 1 _Z16matmul_attentionPfS_S_i_param_2,
	.param .u32 _Z16matmul_attentionPfS_S_i_param_3
)
{
	.reg .pred 	%p<10>;
	.reg .b32 	%r<40>;
	.reg .b32 	%f<67>;
	.reg .b64 	%rd<67>;

	ld.param.u64 	%rd14, [_Z16matmul_attentionPfS_S_i_param_0];
	ld.param.u64 	%rd15, [_Z16matmul_attentionPfS_S_i_param_1];
	ld.param.u32 	%r18, [_Z16matmul_attentionPfS_S_i_param_3];
	cvta.to.global.u64 	%rd1, %rd15;
	cvta.to.global.u64 	%rd2, %rd14;
	mov.u32 	%r19, %ctaid.y;
	mov.u32 	%r20, %ntid.y;
	mov.u32 	%r21, %tid.y;
	mad.lo.s32 	%r1, %r19, %r20, %r21;
	mov.u32 	%r22, %ctaid.x;
	mov.u32 	%r23, %ntid.x;
	mov.u32 	%r24, %tid.x;
	mad.lo.s32 	%r2, %r22, %r23, %r24;
	max.s32 	%r25, %r1, %r2;
	setp.ge.s32 	%p1, %r25, %r18;
	@%p1 bra 	$L__BB3_13;
	mul.lo.s32 	%r3, %r18, %r1;
	and.b32  	%r4, %r18, 7;
	setp.lt.u32 	%p2, %r18, 8;
	mov.f32 	%f66, 0f00000000;
	mov.b32 	%r38, 0;
	@%p2 bra 	$L__BB3_4;
	and.b32  	%r38, %r18, 2147483640;
	neg.s32 	%r36, %r38;
	mul.wide.s32 	%rd16, %r18, 4;
	add.s64 	%rd3, %rd1, %rd16;
	shl.b32 	%r7, %r18, 3;
	mul.wide.s32 	%rd17, %r18, 8;
	add.s64 	%rd4, %rd1, %rd17;
	mul.wide.s32 	%rd18, %r18, 12;
	add.s64 	%rd5, %rd1, %rd18;
	mul.wide.s32 	%rd19, %r18, 16;
	add.s64 	%rd6, %rd1, %rd19;
	mul.wide.s32 	%rd20, %r18, 20;
	add.s64 	%rd7, %rd1, %rd20;
	mul.wide.s32 	%rd21, %r18, 24;
	add.s64 	%rd8, %rd1, %rd21;
	mul.wide.s32 	%rd22, %r18, 28;
	add.s64 	%rd9, %rd1, %rd22;
	mul.wide.u32 	%rd23, %r3, 4;
	add.s64 	%rd24, %rd23, %rd2;
	add.s64 	%rd66, %rd24, 16;
	mov.f32 	%f66, 0f00000000;
	mov.u32 	%r35, %r2;
$L__BB3_3:
	.pragma "nounroll";
	mul.wide.s32 	%rd25, %r35, 4;
	add.s64 	%rd26, %rd3, %rd25;
	add.s64 	%rd27, %rd4, %rd25;
	add.s64 	%rd28, %rd5, %rd25;
	add.s64 	%rd29, %rd6, %rd25;
	add.s64 	%rd30, %rd7, %rd25;
	add.s64 	%rd31, %rd8, %rd25;
	add.s64 	%rd32, %rd9, %rd25;
	add.s64 	%rd33, %rd1, %rd25;
	ld.global.f32 	%f16, [%rd66+-16];
	ld.global.f32 	%f17, [%rd33];
	fma.rn.f32 	%f18, %f16, %f17, %f66;
	ld.global.f32 	%f19, [%rd66+-12];
	ld.global.f32 	%f20, [%rd26];
	fma.rn.f32 	%f21, %f19, %f20, %f18;
	ld.global.f32 	%f22, [%rd66+-8];
	ld.global.f32 	%f23, [%rd27];
	fma.rn.f32 	%f24, %f22, %f23, %f21;
	ld.global.f32 	%f25, [%rd66+-4];
	ld.global.f32 	%f26, [%rd28];
	fma.rn.f32 	%f27, %f25, %f26, %f24;
	ld.global.f32 	%f28, [%rd66];
	ld.global.f32 	%f29, [%rd29];
	fma.rn.f32 	%f30, %f28, %f29, %f27;
	ld.global.f32 	%f31, [%rd66+4];
	ld.global.f32 	%f32, [%rd30];
	fma.rn.f32 	%f33, %f31, %f32, %f30;
	ld.global.f32 	%f34, [%rd66+8];
	ld.global.f32 	%f35, [%rd31];
	fma.rn.f32 	%f36, %f34, %f35, %f33;
	ld.global.f32 	%f37, [%rd66+12];
	ld.global.f32 	%f38, [%rd32];
	fma.rn.f32 	%f66, %f37, %f38, %f36;
	add.s32 	%r36, %r36, 8;
	add.s32 	%r35, %r35, %r7;
	add.s64 	%rd66, %rd66, 32;
	setp.ne.s32 	%p3, %r36, 0;
	@%p3 bra 	$L__BB3_3;
$L__BB3_4:
	setp.eq.s32 	%p4, %r4, 0;
	@%p4 bra 	$L__BB3_12;
	and.b32  	%r13, %r18, 3;
	setp.lt.u32 	%p5, %r4, 4;
	@%p5 bra 	$L__BB3_7;
	add.s32 	%r27, %r38, %r3;
	mul.wide.u32 	%rd34, %r27, 4;
	add.s64 	%rd35, %rd2, %rd34;
	ld.global.f32 	%f40, [%rd35];
	mad.lo.s32 	%r28, %r38, %r18, %r2;
	mul.wide.s32 	%rd36, %r28, 4;
	add.s64 	%rd37, %rd1, %rd36;
	ld.global.f32 	%f41, [%rd37];
	fma.rn.f32 	%f42, %f40, %f41, %f66;
	cvt.u64.u32 	%rd38, %r3;
	cvt.u64.u32 	%rd39, %r38;
	add.s64 	%rd40, %rd39, %rd38;
	shl.b64 	%rd41, %rd40, 2;
	add.s64 	%rd42, %rd2, %rd41;
	ld.global.f32 	%f43, [%rd42+4];
	mul.wide.s32 	%rd43, %r18, 4;
	add.s64 	%rd44, %rd37, %rd43;
	ld.global.f32 	%f44, [%rd44];
	fma.rn.f32 	%f45, %f43, %f44, %f42;
	ld.global.f32 	%f46, [%rd42+8];
	add.s64 	%rd45, %rd44, %rd43;
	ld.global.f32 	%f47, [%rd45];
	fma.rn.f32 	%f48, %f46, %f47, %f45;
	ld.global.f32 	%f49, [%rd42+12];
	add.s64 	%rd46, %rd45, %rd43;
	ld.global.f32 	%f50, [%rd46];
	fma.rn.f32 	%f66, %f49, %f50, %f48;
	add.s32 	%r38, %r38, 4;
$L__BB3_7:
	setp.eq.s32 	%p6, %r13, 0;
	@%p6 bra 	$L__BB3_12;
	setp.eq.s32 	%p7, %r13, 1;
	@%p7 bra 	$L__BB3_10;
	add.s32 	%r29, %r38, %r3;
	mul.wide.u32 	%rd47, %r29, 4;
	add.s64 	%rd48, %rd2, %rd47;
	ld.global.f32 	%f52, [%rd48];
	mad.lo.s32 	%r30, %r38, %r18, %r2;
	mul.wide.s32 	%rd49, %r30, 4;
	add.s64 	%rd50, %rd1, %rd49;
	ld.global.f32 	%f53, [%rd50];
	fma.rn.f32 	%f54, %f52, %f53, %f66;
	cvt.u64.u32 	%rd51, %r3;
	cvt.u64.u32 	%rd52, %r38;
	add.s64 	%rd53, %rd52, %rd51;
	shl.b64 	%rd54, %rd53, 2;
	add.s64 	%rd55, %rd2, %rd54;
	ld.global.f32 	%f55, [%rd55+4];
	mul.wide.s32 	%rd56, %r18, 4;
	add.s64 	%rd57, %rd50, %rd56;
	ld.global.f32 	%f56, [%rd57];
	fma.rn.f32 	%f66, %f55, %f56, %f54;
	add.s32 	%r38, %r38, 2;
$L__BB3_10:
	and.b32  	%r31, %r18, 1;
	setp.eq.b32 	%p8, %r31, 1;
	not.pred 	%p9, %p8;
	@%p9 bra 	$L__BB3_12;
	add.s32 	%r32, %r38, %r3;
	mul.wide.u32 	%rd58, %r32, 4;
	add.s64 	%rd59, %rd2, %rd58;
	ld.global.f32 	%f57, [%rd59];
	mad.lo.s32 	%r33, %r38, %r18, %r2;
	mul.wide.s32 	%rd60, %r33, 4;
	add.s64 	%rd61, %rd1, %rd60;
	ld.global.f32 	%f58, [%rd61];
	fma.rn.f32 	%f66, %f57, %f58, %f66;
$L__BB3_12:
	ld.param.u64 	%rd65, [_Z16matmul_attentionPfS_S_i_param_2];
	add.s32 	%r34, %r3, %r2;
	cvta.to.global.u64 	%rd62, %rd65;
	mul.wide.s32 	%rd63, %r34, 4;
	add.s64 	%rd64, %rd62, %rd63;
	st.global.f32 	[%rd64], %f66;
$L__BB3_13:
	ret;

}
	// .globl	_Z16tiled_matmul_QKTPfS_S_i
.visible .entry _Z16tiled_matmul_QKTPfS_S_i(
	.param .u64 .ptr .align 1 _Z16tiled_matmul_QKTPfS_S_i_param_0,
	.param .u64 .ptr .align 1 _Z16tiled_matmul_QKTPfS_S_i_param_1,
	.param .u64 .ptr .align 1 _Z16tiled_matmul_QKTPfS_S_i_param_2,
	.param .u32 _Z16tiled_matmul_QKTPfS_S_i_param_3
)
{
	.reg .pred 	%p<18>;
	.reg .b32 	%r<63>;
	.reg .b32 	%f<181>;
	.reg .b64 	%rd<21>;
	// demoted variable
	.shared .align 4 .b8 _ZZ16tiled_matmul_QKTPfS_S_iE6tile_Q[1024];
	// demoted variable
	.shared .align 4 .b8 _ZZ16tiled_matmul_QKTPfS_S_iE6tile_K[1024];
	ld.param.u64 	%rd4, [_Z16tiled_matmul_QKTPfS_S_i_param_0];
	ld.param.u64 	%rd5, [_Z16tiled_matmul_QKTPfS_S_i_param_1];
	ld.param.u64 	%rd3, [_Z16tiled_matmul_QKTPfS_S_i_param_2];
	ld.param.u32 	%r29, [_Z16tiled_matmul_QKTPfS_S_i_param_3];
	cvta.to.global.u64 	%rd1, %rd5;
	cvta.to.global.u64 	%rd2, %rd4;
	mov.u32 	%r30, %ctaid.y;
	shl.b32 	%r31, %r30, 4;
	mov.u32 	%r1, %tid.y;
	add.s32 	%r2, %r31, %r1;
	mov.u32 	%r32, %ctaid.x;
	shl.b32 	%r33, %r32, 4;
	mov.u32 	%r3, %tid.x;
	add.s32 	%r4, %r33, %r3;
	setp.lt.s32 	%p1, %r29, 1;
	mov.f32 	%f180, 0f00000000;
	@%p1 bra 	$L__BB4_19;
	add.s32 	%r5, %r29, 15;
	shl.b32 	%r35, %r1, 6;
	mov.u32 	%r36, _ZZ16tiled_matmul_QKTPfS_S_iE6tile_Q;
	add.s32 	%r6, %r36, %r35;
	shl.b32 	%r37, %r3, 2;
	add.s32 	%r7, %r6, %r37;
	mul.lo.s32 	%r8, %r29, %r2;
	mov.u32 	%r38, _ZZ16tiled_matmul_QKTPfS_S_iE6tile_K;
	add.s32 	%r11, %r38, %r37;
	add.s32 	%r9, %r11, %r35;
	mul.lo.s32 	%r10, %r29, %r4;
	setp.lt.u32 	%p2, %r29, 17;
	mov.f32 	%f180, 0f00000000;
	mov.b32 	%r62, 0;
	@%p2 bra 	$L__BB4_13;
	shr.u32 	%r39, %r5, 4;
	and.b32  	%r40, %r39, 134217726;
	neg.s32 	%r61, %r40;
	add.s32 	%r41, %r1, %r10;
	add.s32 	%r60, %r41, 16;
	add.s32 	%r42, %r3, %r8;
	add.s32 	%r58, %r42, 16;
	mov.f32 	%f180, 0f00000000;
	mov.u32 	%r57, %r3;
	mov.u32 	%r59, %r1;
$L__BB4_3:
	max.u32 	%r43, %r2, %r57;
	setp.ge.u32 	%p3, %r43, %r29;
	mov.f32 	%f172, 0f00000000;
	@%p3 bra 	$L__BB4_5;
	add.s32 	%r44, %r58, -16;
	mul.wide.u32 	%rd6, %r44, 4;
	add.s64 	%rd7, %rd2, %rd6;
	ld.global.f32 	%f172, [%rd7];
$L__BB4_5:
	setp.ge.s32 	%p4, %r4, %r29;
	st.shared.f32 	[%r7], %f172;
	setp.ge.u32 	%p5, %r59, %r29;
	mov.f32 	%f173, 0f00000000;
	or.pred  	%p6, %p4, %p5;
	@%p6 bra 	$L__BB4_7;
	add.s32 	%r45, %r60, -16;
	mul.wide.u32 	%rd8, %r45, 4;
	add.s64 	%rd9, %rd1, %rd8;
	ld.global.f32 	%f173, [%rd9];
$L__BB4_7:
	st.shared.f32 	[%r9], %f173;
	bar.sync 	0;
	ld.shared.f32 	%f27, [%r6];
	ld.shared.f32 	%f28, [%r11];
	fma.rn.f32 	%f29, %f27, %f28, %f180;
	ld.shared.f32 	%f30, [%r6+4];
	ld.shared.f32 	%f31, [%r11+64];
	fma.rn.f32 	%f32, %f30, %f31, %f29;
	ld.shared.f32 	%f33, [%r6+8];
	ld.shared.f32 	%f34, [%r11+128];
	fma.rn.f32 	%f35, %f33, %f34, %f32;
	ld.shared.f32 	%f36, [%r6+12];
	ld.shared.f32 	%f37, [%r11+192];
	fma.rn.f32 	%f38, %f36, %f37, %f35;
	ld.shared.f32 	%f39, [%r6+16];
	ld.shared.f32 	%f40, [%r11+256];
	fma.rn.f32 	%f41, %f39, %f40, %f38;
	ld.shared.f32 	%f42, [%r6+20];
	ld.shared.f32 	%f43, [%r11+320];
	fma.rn.f32 	%f44, %f42, %f43, %f41;
	ld.shared.f32 	%f45, [%r6+24];
	ld.shared.f32 	%f46, [%r11+384];
	fma.rn.f32 	%f47, %f45, %f46, %f44;
	ld.shared.f32 	%f48, [%r6+28];
	ld.shared.f32 	%f49, [%r11+448];
	fma.rn.f32 	%f50, %f48, %f49, %f47;
	ld.shared.f32 	%f51, [%r6+32];
	ld.shared.f32 	%f52, [%r11+512];
	fma.rn.f32 	%f53, %f51, %f52, %f50;
	ld.shared.f32 	%f54, [%r6+36];
	ld.shared.f32 	%f55, [%r11+576];
	fma.rn.f32 	%f56, %f54, %f55, %f53;
	ld.shared.f32 	%f57, [%r6+40];
	ld.shared.f32 	%f58, [%r11+640];
	fma.rn.f32 	%f59, %f57, %f58, %f56;
	ld.shared.f32 	%f60, [%r6+44];
	ld.shared.f32 	%f61, [%r11+704];
	fma.rn.f32 	%f62, %f60, %f61, %f59;
	ld.shared.f32 	%f63, [%r6+48];
	ld.shared.f32 	%f64, [%r11+768];
	fma.rn.f32 	%f65, %f63, %f64, %f62;
	ld.shared.f32 	%f66, [%r6+52];
	ld.shared.f32 	%f67, [%r11+832];
	fma.rn.f32 	%f68, %f66, %f67, %f65;
	ld.shared.f32 	%f69, [%r6+56];
	ld.shared.f32 	%f70, [%r11+896];
	fma.rn.f32 	%f71, %f69, %f70, %f68;
	ld.shared.f32 	%f72, [%r6+60];
	ld.shared.f32 	%f73, [%r11+960];
	fma.rn.f32 	%f6, %f72, %f73, %f71;
	bar.sync 	0;
	add.s32 	%r46, %r57, 16;
	max.u32 	%r47, %r2, %r46;
	setp.ge.u32 	%p7, %r47, %r29;
	mov.f32 	%f174, 0f00000000;
	@%p7 bra 	$L__BB4_9;
	mul.wide.u32 	%rd10, %r58, 4;
	add.s64 	%rd11, %rd2, %rd10;
	ld.global.f32 	%f174, [%rd11];
$L__BB4_9:
	setp.ge.s32 	%p8, %r4, %r29;
	st.shared.f32 	[%r7], %f174;
	add.s32 	%r48, %r59, 16;
	setp.ge.u32 	%p9, %r48, %r29;
	mov.f32 	%f175, 0f00000000;
	or.pred  	%p10, %p8, %p9;
	@%p10 bra 	$L__BB4_11;
	mul.wide.u32 	%rd12, %r60, 4;
	add.s64 	%rd13, %rd1, %rd12;
	ld.global.f32 	%f175, [%rd13];
$L__BB4_11:
	st.shared.f32 	[%r9], %f175;
	bar.sync 	0;
	ld.shared.f32 	%f75, [%r6];
	ld.shared.f32 	%f76, [%r11];
	fma.rn.f32 	%f77, %f75, %f76, %f6;
	ld.shared.f32 	%f78, [%r6+4];
	ld.shared.f32 	%f79, [%r11+64];
	fma.rn.f32 	%f80, %f78, %f79, %f77;
	ld.shared.f32 	%f81, [%r6+8];
	ld.shared.f32 	%f82, [%r11+128];
	fma.rn.f32 	%f83, %f81, %f82, %f80;
	ld.shared.f32 	%f84, [%r6+12];
	ld.shared.f32 	%f85, [%r11+192];
	fma.rn.f32 	%f86, %f84, %f85, %f83;
	ld.shared.f32 	%f87, [%r6+16];
	ld.shared.f32 	%f88, [%r11+256];
	fma.rn.f32 	%f89, %f87, %f88, %f86;
	ld.shared.f32 	%f90, [%r6+20];
	ld.shared.f32 	%f91, [%r11+320];
	fma.rn.f32 	%f92, %f90, %f91, %f89;
	ld.shared.f32 	%f93, [%r6+24];
	ld.shared.f32 	%f94, [%r11+384];
	fma.rn.f32 	%f95, %f93, %f94, %f92;
	ld.shared.f32 	%f96, [%r6+28];
	ld.shared.f32 	%f97, [%r11+448];
	fma.rn.f32 	%f98, %f96, %f97, %f95;
	ld.shared.f32 	%f99, [%r6+32];
	ld.shared.f32 	%f100, [%r11+512];
	fma.rn.f32 	%f101, %f99, %f100, %f98;
	ld.shared.f32 	%f102, [%r6+36];
	ld.shared.f32 	%f103, [%r11+576];
	fma.rn.f32 	%f104, %f102, %f103, %f101;
	ld.shared.f32 	%f105, [%r6+40];
	ld.shared.f32 	%f106, [%r11+640];
	fma.rn.f32 	%f107, %f105, %f106, %f104;
	ld.shared.f32 	%f108, [%r6+44];
	ld.shared.f32 	%f109, [%r11+704];
	fma.rn.f32 	%f110, %f108, %f109, %f107;
	ld.shared.f32 	%f111, [%r6+48];
	ld.shared.f32 	%f112, [%r11+768];
	fma.rn.f32 	%f113, %f111, %f112, %f110;
	ld.shared.f32 	%f114, [%r6+52];
	ld.shared.f32 	%f115, [%r11+832];
	fma.rn.f32 	%f116, %f114, %f115, %f113;
	ld.shared.f32 	%f117, [%r6+56];
	ld.shared.f32 	%f118, [%r11+896];
	fma.rn.f32 	%f119, %f117, %f118, %f116;
	ld.shared.f32 	%f120, [%r6+60];
	ld.shared.f32 	%f121, [%r11+960];
	fma.rn.f32 	%f180, %f120, %f121, %f119;
	bar.sync 	0;
	add.s32 	%r61, %r61, 2;
	add.s32 	%r60, %r60, 32;
	add.s32 	%r59, %r59, 32;
	add.s32 	%r58, %r58, 32;
	add.s32 	%r57, %r57, 32;
	setp.ne.s32 	%p11, %r61, 0;
	@%p11 bra 	$L__BB4_3;
	and.b32  	%r62, %r5, 2147483616;
$L__BB4_13:
	and.b32  	%r49, %r5, 16;
	setp.eq.s32 	%p12, %r49, 0;
	@%p12 bra 	$L__BB4_19;
	add.s32 	%r50, %r62, %r3;
	max.u32 	%r51, %r2, %r50;
	setp.ge.u32 	%p13, %r51, %r29;
	mov.f32 	%f178, 0f00000000;
	@%p13 bra 	$L__BB4_16;
	add.s32 	%r52, %r50, %r8;
	mul.wide.u32 	%rd14, %r52, 4;
	add.s64 	%rd15, %rd2, %rd14;
	ld.global.f32 	%f178, [%rd15];
$L__BB4_16:
	setp.ge.s32 	%p14, %r4, %r29;
	st.shared.f32 	[%r7], %f178;
	add.s32 	%r53, %r62, %r1;
	setp.ge.u32 	%p15, %r53, %r29;
	mov.f32 	%f179, 0f00000000;
	or.pred  	%p16, %p14, %p15;
	@%p16 bra 	$L__BB4_18;
	add.s32 	%r54, %r53, %r10;
	mul.wide.u32 	%rd16, %r54, 4;
	add.s64 	%rd17, %rd1, %rd16;
	ld.global.f32 	%f179, [%rd17];
$L__BB4_18:
	st.shared.f32 	[%r9], %f179;
	bar.sync 	0;
	ld.shared.f32 	%f124, [%r6];
	ld.shared.f32 	%f125, [%r11];
	fma.rn.f32 	%f126, %f124, %f125, %f180;
	ld.shared.f32 	%f127, [%r6+4];
	ld.shared.f32 	%f128, [%r11+64];
	fma.rn.f32 	%f129, %f127, %f128, %f126;
	ld.shared.f32 	%f130, [%r6+8];
	ld.shared.f32 	%f131, [%r11+128];
	fma.rn.f32 	%f132, %f130, %f131, %f129;
	ld.shared.f32 	%f133, [%r6+12];
	ld.shared.f32 	%f134, [%r11+192];
	fma.rn.f32 	%f135, %f133, %f134, %f132;
	ld.shared.f32 	%f136, [%r6+16];
	ld.shared.f32 	%f137, [%r11+256];
	fma.rn.f32 	%f138, %f136, %f137, %f135;
	ld.shared.f32 	%f139, [%r6+20];
	ld.shared.f32 	%f140, [%r11+320];
	fma.rn.f32 	%f141, %f139, %f140, %f138;
	ld.shared.f32 	%f142, [%r6+24];
	ld.shared.f32 	%f143, [%r11+384];
	fma.rn.f32 	%f144, %f142, %f143, %f141;
	ld.shared.f32 	%f145, [%r6+28];
	ld.shared.f32 	%f146, [%r11+448];
	fma.rn.f32 	%f147, %f145, %f146, %f144;
	ld.shared.f32 	%f148, [%r6+32];
	ld.shared.f32 	%f149, [%r11+512];
	fma.rn.f32 	%f150, %f148, %f149, %f147;
	ld.shared.f32 	%f151, [%r6+36];
	ld.shared.f32 	%f152, [%r11+576];
	fma.rn.f32 	%f153, %f151, %f152, %f150;
	ld.shared.f32 	%f154, [%r6+40];
	ld.shared.f32 	%f155, [%r11+640];
	fma.rn.f32 	%f156, %f154, %f155, %f153;
	ld.shared.f32 	%f157, [%r6+44];
	ld.shared.f32 	%f158, [%r11+704];
	fma.rn.f32 	%f159, %f157, %f158, %f156;
	ld.shared.f32 	%f160, [%r6+48];
	ld.shared.f32 	%f161, [%r11+768];
	fma.rn.f32 	%f162, %f160, %f161, %f159;
	ld.shared.f32 	%f163, [%r6+52];
	ld.shared.f32 	%f164, [%r11+832];
	fma.rn.f32 	%f165, %f163, %f164, %f162;
	ld.shared.f32 	%f166, [%r6+56];
	ld.shared.f32 	%f167, [%r11+896];
	fma.rn.f32 	%f168, %f166, %f167, %f165;
	ld.shared.f32 	%f169, [%r6+60];
	ld.shared.f32 	%f170, [%r11+960];
	fma.rn.f32 	%f180, %f169, %f170, %f168;
	bar.sync 	0;
$L__BB4_19:
	max.s32 	%r55, %r2, %r4;
	setp.ge.s32 	%p17, %r55, %r29;
	@%p17 bra 	$L__BB4_21;
	mad.lo.s32 	%r56, %r29, %r2, %r4;
	cvta.to.global.u64 	%rd18, %rd3;
	mul.wide.s32 	%rd19, %r56, 4;
	add.s64 	%rd20, %rd18, %rd19;
	st.global.f32 	[%rd20], %f180;
$L__BB4_21:
	ret;

}
	// .globl	_Z22tiled_matmul_attentionPfS_S_i
.visible .entry _Z22tiled_matmul_attentionPfS_S_i(
	.param .u64 .ptr .align 1 _Z22tiled_matmul_attentionPfS_S_i_param_0,
	.param .u64 .ptr .align 1 _Z22tiled_matmul_attentionPfS_S_i_param_1,
	.param .u64 .ptr .align 1 _Z22tiled_matmul_attentionPfS_S_i_param_2,
	.param .u32 _Z22tiled_matmul_attentionPfS_S_i_param_3
)
{
	.reg .pred 	%p<8>;
	.reg .b32 	%r<43>;
	.reg .b32 	%f<63>;
	.reg .b64 	%rd<13>;
	// demoted variable
	.shared .align 4 .b8 _ZZ22tiled_matmul_attentionPfS_S_iE6tile_A[1024];
	// demoted variable
	.shared .align 4 .b8 _ZZ22tiled_matmul_attentionPfS_S_iE6tile_B[1024];
	ld.param.u64 	%rd3, [_Z22tiled_matmul_attentionPfS_S_i_param_0];
	ld.param.u64 	%rd4, [_Z22tiled_matmul_attentionPfS_S_i_param_1];
	ld.param.u64 	%rd5, [_Z22tiled_matmul_attentionPfS_S_i_param_2];
	ld.param.u32 	%r24, [_Z22tiled_matmul_attentionPfS_S_i_param_3];
	mov.u32 	%r25, %ctaid.y;
	shl.b32 	%r26, %r25, 4;
	mov.u32 	%r40, %tid.y;
	add.s32 	%r2, %r26, %r40;
	mov.u32 	%r27, %ctaid.x;
	shl.b32 	%r3, %r27, 4;
	mov.u32 	%r38, %tid.x;
	add.s32 	%r5, %r3, %r38;
	setp.lt.s32 	%p1, %r24, 1;
	mov.f32 	%f62, 0f00000000;
	@%p1 bra 	$L__BB5_7;
	add.s32 	%r28, %r24, 15;
	shr.u32 	%r29, %r28, 4;
	shl.b32 	%r30, %r40, 6;
	mov.u32 	%r31, _ZZ22tiled_matmul_attentionPfS_S_iE6tile_A;
	add.s32 	%r6, %r31, %r30;
	shl.b32 	%r32, %r38, 2;
	add.s32 	%r7, %r6, %r32;
	mov.u32 	%r33, _ZZ22tiled_matmul_attentionPfS_S_iE6tile_B;
	add.s32 	%r9, %r33, %r32;
	add.s32 	%r8, %r9, %r30;
	neg.s32 	%r42, %r29;
	mad.lo.s32 	%r34, %r40, %r24, %r38;
	add.s32 	%r41, %r34, %r3;
	shl.b32 	%r12, %r24, 4;
	mad.lo.s32 	%r39, %r24, %r2, %r38;
	cvta.to.global.u64 	%rd1, %rd3;
	cvta.to.global.u64 	%rd2, %rd4;
	mov.f32 	%f62, 0f00000000;
$L__BB5_2:
	max.u32 	%r35, %r2, %r38;
	setp.ge.u32 	%p2, %r35, %r24;
	mov.f32 	%f60, 0f00000000;
	@%p2 bra 	$L__BB5_4;
	mul.wide.u32 	%rd6, %r39, 4;
	add.s64 	%rd7, %rd1, %rd6;
	ld.global.f32 	%f60, [%rd7];
$L__BB5_4:
	setp.ge.s32 	%p3, %r5, %r24;
	st.shared.f32 	[%r7], %f60;
	setp.ge.u32 	%p4, %r40, %r24;
	mov.f32 	%f61, 0f00000000;
	or.pred  	%p5, %p3, %p4;
	@%p5 bra 	$L__BB5_6;
	mul.wide.u32 	%rd8, %r41, 4;
	add.s64 	%rd9, %rd2, %rd8;
	ld.global.f32 	%f61, [%rd9];
$L__BB5_6:
	st.shared.f32 	[%r8], %f61;
	bar.sync 	0;
	ld.shared.f32 	%f12, [%r6];
	ld.shared.f32 	%f13, [%r9];
	fma.rn.f32 	%f14, %f12, %f13, %f62;
	ld.shared.f32 	%f15, [%r6+4];
	ld.shared.f32 	%f16, [%r9+64];
	fma.rn.f32 	%f17, %f15, %f16, %f14;
	ld.shared.f32 	%f18, [%r6+8];
	ld.shared.f32 	%f19, [%r9+128];
	fma.rn.f32 	%f20, %f18, %f19, %f17;
	ld.shared.f32 	%f21, [%r6+12];
	ld.shared.f32 	%f22, [%r9+192];
	fma.rn.f32 	%f23, %f21, %f22, %f20;
	ld.shared.f32 	%f24, [%r6+16];
	ld.shared.f32 	%f25, [%r9+256];
	fma.rn.f32 	%f26, %f24, %f25, %f23;
	ld.shared.f32 	%f27, [%r6+20];
	ld.shared.f32 	%f28, [%r9+320];
	fma.rn.f32 	%f29, %f27, %f28, %f26;
	ld.shared.f32 	%f30, [%r6+24];
	ld.shared.f32 	%f31, [%r9+384];
	fma.rn.f32 	%f32, %f30, %f31, %f29;
	ld.shared.f32 	%f33, [%r6+28];
	ld.shared.f32 	%f34, [%r9+448];
	fma.rn.f32 	%f35, %f33, %f34, %f32;
	ld.shared.f32 	%f36, [%r6+32];
	ld.shared.f32 	%f37, [%r9+512];
	fma.rn.f32 	%f38, %f36, %f37, %f35;
	ld.shared.f32 	%f39, [%r6+36];
	ld.shared.f32 	%f40, [%r9+576];
	fma.rn.f32 	%f41, %f39, %f40, %f38;
	ld.shared.f32 	%f42, [%r6+40];
	ld.shared.f32 	%f43, [%r9+640];
	fma.rn.f32 	%f44, %f42, %f43, %f41;
	ld.shared.f32 	%f45, [%r6+44];
	ld.shared.f32 	%f46, [%r9+704];
	fma.rn.f32 	%f47, %f45, %f46, %f44;
	ld.shared.f32 	%f48, [%r6+48];
	ld.shared.f32 	%f49, [%r9+768];
	fma.rn.f32 	%f50, %f48, %f49, %f47;
	ld.shared.f32 	%f51, [%r6+52];
	ld.shared.f32 	%f52, [%r9+832];
	fma.rn.f32 	%f53, %f51, %f52, %f50;
	ld.shared.f32 	%f54, [%r6+56];
	ld.shared.f32 	%f55, [%r9+896];
	fma.rn.f32 	%f56, %f54, %f55, %f53;
	ld.shared.f32 	%f57, [%r6+60];
	ld.shared.f32 	%f58, [%r9+960];
	fma.rn.f32 	%f62, %f57, %f58, %f56;
	bar.sync 	0;
	add.s32 	%r42, %r42, 1;
	setp.ne.s32 	%p6, %r42, 0;
	add.s32 	%r41, %r41, %r12;
	add.s32 	%r40, %r40, 16;
	add.s32 	%r39, %r39, 16;
	add.s32 	%r38, %r38, 16;
	@%p6 bra 	$L__BB5_2;
$L__BB5_7:
	max.s32 	%r36, %r2, %r5;
	setp.ge.s32 	%p7, %r36, %r24;
	@%p7 bra 	$L__BB5_9;
	mad.lo.s32 	%r37, %r24, %r2, %r5;
	cvta.to.global.u64 	%rd10, %rd5;
	mul.wide.s32 	%rd11, %r37, 4;
	add.s64 	%rd12, %rd10, %rd11;
	st.global.f32 	[%rd12], %f62;
$L__BB5_9:
	ret;

}


// ===== COMPILED SASS (sm_100) =====

	.target	sm_100

	.elftype	@"ET_EXEC"


//--------------------- .note.nv.tkinfo           --------------------------
	.section	.note.nv.tkinfo,"",@"SHT_NOTE"
	.sectionflags	@"SHF_NOTE_NV_TKINFO"
	.tkinfo
        /*0018*/ 	.word	0x00000002
        /*0030*/ 	.string	""
        /*0030*/ 	.string	"ptxas"
        /*0030*/ 	.string	"Cuda compilation tools, release 13.0, V13.0.88"
        /*0030*/ 	.string	"Build cuda_13.0.r13.0/compiler.36424714_0"
        /*0030*/ 	.string	"-arch sm_100 -m 64 "



//--------------------- .note.nv.cuinfo           --------------------------
	.section	.note.nv.cuinfo,"",@"SHT_NOTE"
	.sectionflags	@"SHF_NOTE_NV_CUINFO"
        /*0018*/ 	.short	0x0002
        /*001a*/ 	.short	0x0064
        /*001c*/ 	.short	0x0082
	.zero		2


//--------------------- .nv.info                  --------------------------
	.section	.nv.info,"",@"SHT_CUDA_INFO"
	.align	4


	//----- nvinfo : EIATTR_REGCOUNT
	.align		4
        /*0000*/ 	.byte	0x04, 0x2f
        /*0002*/ 	.short	(.L_1 - .L_0)
	.align		4
.L_0:
        /*0004*/ 	.word	index@(_Z7mat_QKTPfS_S_i)
        /*0008*/ 	.word	0x0000001f


	//----- nvinfo : EIATTR_FRAME_SIZE
	.align		4
.L_1:
        /*000c*/ 	.byte	0x04, 0x11
        /*000e*/ 	.short	(.L_3 - .L_2)
	.align		4
.L_2:
        /*0010*/ 	.word	index@(_Z7mat_QKTPfS_S_i)
        /*0014*/ 	.word	0x00000000


	//----- nvinfo : EIATTR_REGCOUNT
	.align		4
.L_3:
        /*0018*/ 	.byte	0x04, 0x2f
        /*001a*/ 	.short	(.L_5 - .L_4)
	.align		4
.L_4:
        /*001c*/ 	.word	index@(_Z9scale_QKTPfif)
        /*0020*/ 	.word	0x00000008


	//----- nvinfo : EIATTR_FRAME_SIZE
	.align		4
.L_5:
        /*0024*/ 	.byte	0x04, 0x11
        /*0026*/ 	.short	(.L_7 - .L_6)
	.align		4
.L_6:
        /*0028*/ 	.word	index@(_Z9scale_QKTPfif)
        /*002c*/ 	.word	0x00000000


	//----- nvinfo : EIATTR_REGCOUNT
	.align		4
.L_7:
        /*0030*/ 	.byte	0x04, 0x2f
        /*0032*/ 	.short	(.L_9 - .L_8)
	.align		4
.L_8:
        /*0034*/ 	.word	index@(_Z7softmaxPfi)
        /*0038*/ 	.word	0x00000020


	//----- nvinfo : EIATTR_FRAME_SIZE
	.align		4
.L_9:
        /*003c*/ 	.byte	0x04, 0x11
        /*003e*/ 	.short	(.L_11 - .L_10)
	.align		4
.L_10:
        /*0040*/ 	.word	index@($__internal_0_$__cuda_sm3x_div_rn_noftz_f32_slowpath)
        /*0044*/ 	.word	0x00000000


	//----- nvinfo : EIATTR_FRAME_SIZE
	.align		4
.L_11:
        /*0048*/ 	.byte	0x04, 0x11
        /*004a*/ 	.short	(.L_13 - .L_12)
	.align		4
.L_12:
        /*004c*/ 	.word	index@(_Z7softmaxPfi)
        /*0050*/ 	.word	0x00000000


	//----- nvinfo : EIATTR_REGCOUNT
	.align		4
.L_13:
        /*0054*/ 	.byte	0x04, 0x2f
        /*0056*/ 	.short	(.L_15 - .L_14)
	.align		4
.L_14:
        /*0058*/ 	.word	index@(_Z16matmul_attentionPfS_S_i)
        /*005c*/ 	.word	0x0000001e


	//----- nvinfo : EIATTR_FRAME_SIZE
	.align		4
.L_15:
        /*0060*/ 	.byte	0x04, 0x11
        /*0062*/ 	.short	(.L_17 - .L_16)
	.align		4
.L_16:
        /*0064*/ 	.word	index@(_Z16matmul_attentionPfS_S_i)
        /*0068*/ 	.word	0x00000000


	//----- nvinfo : EIATTR_REGCOUNT
	.align		4
.L_17:
        /*006c*/ 	.byte	0x04, 0x2f
        /*006e*/ 	.short	(.L_19 - .L_18)
	.align		4
.L_18:
        /*0070*/ 	.word	index@(_Z16tiled_matmul_QKTPfS_S_i)
        /*0074*/ 	.word	0x00000020


	//----- nvinfo : EIATTR_FRAME_SIZE
	.align		4
.L_19:
        /*0078*/ 	.byte	0x04, 0x11
        /*007a*/ 	.short	(.L_21 - .L_20)
	.align		4
.L_20:
        /*007c*/ 	.word	index@(_Z16tiled_matmul_QKTPfS_S_i)
        /*0080*/ 	.word	0x00000000


	//----- nvinfo : EIATTR_REGCOUNT
	.align		4
.L_21:
        /*0084*/ 	.byte	0x04, 0x2f
        /*0086*/ 	.short	(.L_23 - .L_22)
	.align		4
.L_22:
        /*0088*/ 	.word	index@(_Z22tiled_matmul_attentionPfS_S_i)
        /*008c*/ 	.word	0x00000020


	//----- nvinfo : EIATTR_FRAME_SIZE
	.align		4
.L_23:
        /*0090*/ 	.byte	0x04, 0x11
        /*0092*/ 	.short	(.L_25 - .L_24)
	.align		4
.L_24:
        /*0094*/ 	.word	index@(_Z22tiled_matmul_attentionPfS_S_i)
        /*0098*/ 	.word	0x00000000


	//----- nvinfo : EIATTR_MIN_STACK_SIZE
	.align		4
.L_25:
        /*009c*/ 	.byte	0x04, 0x12
        /*009e*/ 	.short	(.L_27 - .L_26)
	.align		4
.L_26:
        /*00a0*/ 	.word	index@(_Z22tiled_matmul_attentionPfS_S_i)
        /*00a4*/ 	.word	0x00000000


	//----- nvinfo : EIATTR_MIN_STACK_SIZE
	.align		4
.L_27:
        /*00a8*/ 	.byte	0x04, 0x12
        /*00aa*/ 	.short	(.L_29 - .L_28)
	.align		4
.L_28:
        /*00ac*/ 	.word	index@(_Z16tiled_matmul_QKTPfS_S_i)
        /*00b0*/ 	.word	0x00000000


	//----- nvinfo : EIATTR_MIN_STACK_SIZE
	.align		4
.L_29:
        /*00b4*/ 	.byte	0x04, 0x12
        /*00b6*/ 	.short	(.L_31 - .L_30)
	.align		4
.L_30:
        /*00b8*/ 	.word	index@(_Z16matmul_attentionPfS_S_i)
        /*00bc*/ 	.word	0x00000000


	//----- nvinfo : EIATTR_MIN_STACK_SIZE
	.align		4
.L_31:
        /*00c0*/ 	.byte	0x04, 0x12
        /*00c2*/ 	.short	(.L_33 - .L_32)
	.align		4
.L_32:
        /*00c4*/ 	.word	index@(_Z7softmaxPfi)
        /*00c8*/ 	.word	0x00000000


	//----- nvinfo : EIATTR_MIN_STACK_SIZE
	.align		4
.L_33:
        /*00cc*/ 	.byte	0x04, 0x12
        /*00ce*/ 	.short	(.L_35 - .L_34)
	.align		4
.L_34:
        /*00d0*/ 	.word	index@(_Z9scale_QKTPfif)
        /*00d4*/ 	.word	0x00000000


	//----- nvinfo : EIATTR_MIN_STACK_SIZE
	.align		4
.L_35:
        /*00d8*/ 	.byte	0x04, 0x12
        /*00da*/ 	.short	(.L_37 - .L_36)
	.align		4
.L_36:
        /*00dc*/ 	.word	index@(_Z7mat_QKTPfS_S_i)
        /*00e0*/ 	.word	0x00000000
.L_37:


//--------------------- .nv.compat                --------------------------
	.section	.nv.compat,"",@"SHT_CUDA_COMPAT_INFO"
	.align	4
        /*0000*/ 	.byte	0x02, 0x09, 0x00, 0x00, 0x02, 0x02, 0x01, 0x00, 0x02, 0x05, 0x05, 0x00, 0x03, 0x07, 0x01, 0x01
        /*0010*/ 	.byte	0x02, 0x03, 0x00, 0x00, 0x02, 0x06, 0x01, 0x00, 0x04, 0x0b, 0x08, 0x00, 0x01, 0x00, 0x00, 0x00
        /*0020*/ 	.byte	0x00, 0x00, 0x00, 0x00


//--------------------- .nv.info._Z22tiled_matmul_attentionPfS_S_i --------------------------
	.section	.nv.info._Z22tiled_matmul_attentionPfS_S_i,"",@"SHT_CUDA_INFO"
	.sectionflags	@""
	.align	4


	//----- nvinfo : EIATTR_CUDA_API_VERSION
	.align		4
        /*0000*/ 	.byte	0x04, 0x37
        /*0002*/ 	.short	(.L_39 - .L_38)
.L_38:
        /*0004*/ 	.word	0x00000082


	//----- nvinfo : EIATTR_KPARAM_INFO
	.align		4
.L_39:
        /*0008*/ 	.byte	0x04, 0x17
        /*000a*/ 	.short	(.L_41 - .L_40)
.L_40:
        /*000c*/ 	.word	0x00000000
        /*0010*/ 	.short	0x0003
        /*0012*/ 	.short	0x0018
        /*0014*/ 	.byte	0x00, 0xf0, 0x11, 0x00


	//----- nvinfo : EIATTR_KPARAM_INFO
	.align		4
.L_41:
        /*0018*/ 	.byte	0x04, 0x17
        /*001a*/ 	.short	(.L_43 - .L_42)
.L_42:
        /*001c*/ 	.word	0x00000000
        /*0020*/ 	.short	0x0002
        /*0022*/ 	.short	0x0010
        /*0024*/ 	.byte	0x00, 0xf5, 0x21, 0x00


	//----- nvinfo : EIATTR_KPARAM_INFO
	.align		4
.L_43:
        /*0028*/ 	.byte	0x04, 0x17
        /*002a*/ 	.short	(.L_45 - .L_44)
.L_44:
        /*002c*/ 	.word	0x00000000
        /*0030*/ 	.short	0x0001
        /*0032*/ 	.short	0x0008
        /*0034*/ 	.byte	0x00, 0xf5, 0x21, 0x00


	//----- nvinfo : EIATTR_KPARAM_INFO
	.align		4
.L_45:
        /*0038*/ 	.byte	0x04, 0x17
        /*003a*/ 	.short	(.L_47 - .L_46)
.L_46:
        /*003c*/ 	.word	0x00000000
        /*0040*/ 	.short	0x0000
        /*0042*/ 	.short	0x0000
        /*0044*/ 	.byte	0x00, 0xf5, 0x21, 0x00


	//----- nvinfo : EIATTR_SPARSE_MMA_MASK
	.align		4
.L_47:
        /*0048*/ 	.byte	0x03, 0x50
        /*004a*/ 	.short	0x0000


	//----- nvinfo : EIATTR_MAXREG_COUNT
	.align		4
        /*004c*/ 	.byte	0x03, 0x1b
        /*004e*/ 	.short	0x00ff


	//----- nvinfo : EIATTR_NUM_BARRIERS
	.align		4
        /*0050*/ 	.byte	0x02, 0x4c
        /*0052*/ 	.byte	0x01
	.zero		1


	//----- nvinfo : EIATTR_MERCURY_ISA_VERSION
	.align		4
        /*0054*/ 	.byte	0x03, 0x5f
        /*0056*/ 	.short	0x0101


	//----- nvinfo : EIATTR_VRC_CTA_INIT_COUNT
	.align		4
        /*0058*/ 	.byte	0x02, 0x4a
	.zero		1
	.zero		1


	//----- nvinfo : EIATTR_EXIT_INSTR_OFFSETS
	.align		4
        /*005c*/ 	.byte	0x04, 0x1c
        /*005e*/ 	.short	(.L_49 - .L_48)


	//   ....[0]....
.L_48:
        /*0060*/ 	.word	0x000005c0


	//   ....[1]....
        /*0064*/ 	.word	0x00000610


	//----- nvinfo : EIATTR_CBANK_PARAM_SIZE
	.align		4
.L_49:
        /*0068*/ 	.byte	0x03, 0x19
        /*006a*/ 	.short	0x001c


	//----- nvinfo : EIATTR_PARAM_CBANK
	.align		4
        /*006c*/ 	.byte	0x04, 0x0a
        /*006e*/ 	.short	(.L_51 - .L_50)
	.align		4
.L_50:
        /*0070*/ 	.word	index@(.nv.constant0._Z22tiled_matmul_attentionPfS_S_i)
        /*0074*/ 	.short	0x0380
        /*0076*/ 	.short	0x001c


	//----- nvinfo : EIATTR_SW_WAR
	.align		4
.L_51:
        /*0078*/ 	.byte	0x04, 0x36
        /*007a*/ 	.short	(.L_53 - .L_52)
.L_52:
        /*007c*/ 	.word	0x00000008
.L_53:


//--------------------- .nv.info._Z16tiled_matmul_QKTPfS_S_i --------------------------
	.section	.nv.info._Z16tiled_matmul_QKTPfS_S_i,"",@"SHT_CUDA_INFO"
	.sectionflags	@""
	.align	4


	//----- nvinfo : EIATTR_CUDA_API_VERSION
	.align		4
        /*0000*/ 	.byte	0x04, 0x37
        /*0002*/ 	.short	(.L_55 - .L_54)
.L_54:
        /*0004*/ 	.word	0x00000082


	//----- nvinfo : EIATTR_KPARAM_INFO
	.align		4
.L_55:
        /*0008*/ 	.byte	0x04, 0x17
        /*000a*/ 	.short	(.L_57 - .L_56)
.L_56:
        /*000c*/ 	.word	0x00000000
        /*0010*/ 	.short	0x0003
        /*0012*/ 	.short	0x0018
        /*0014*/ 	.byte	0x00, 0xf0, 0x11, 0x00


	//----- nvinfo : EIATTR_KPARAM_INFO
	.align		4
.L_57:
        /*0018*/ 	.byte	0x04, 0x17
        /*001a*/ 	.short	(.L_59 - .L_58)
.L_58:
        /*001c*/ 	.word	0x00000000
        /*0020*/ 	.short	0x0002
        /*0022*/ 	.short	0x0010
        /*0024*/ 	.byte	0x00, 0xf5, 0x21, 0x00


	//----- nvinfo : EIATTR_KPARAM_INFO
	.align		4
.L_59:
        /*0028*/ 	.byte	0x04, 0x17
        /*002a*/ 	.short	(.L_61 - .L_60)
.L_60:
        /*002c*/ 	.word	0x00000000
        /*0030*/ 	.short	0x0001
        /*0032*/ 	.short	0x0008
        /*0034*/ 	.byte	0x00, 0xf5, 0x21, 0x00


	//----- nvinfo : EIATTR_KPARAM_INFO
	.align		4
.L_61:
        /*0038*/ 	.byte	0x04, 0x17
        /*003a*/ 	.short	(.L_63 - .L_62)
.L_62:
        /*003c*/ 	.word	0x00000000
        /*0040*/ 	.short	0x0000
        /*0042*/ 	.short	0x0000
        /*0044*/ 	.byte	0x00, 0xf5, 0x21, 0x00


	//----- nvinfo : EIATTR_SPARSE_MMA_MASK
	.align		4
.L_63:
        /*0048*/ 	.byte	0x03, 0x50
        /*004a*/ 	.short	0x0000


	//----- nvinfo : EIATTR_MAXREG_COUNT
	.align		4
        /*004c*/ 	.byte	0x03, 0x1b
        /*004e*/ 	.short	0x00ff


	//----- nvinfo : EIATTR_NUM_BARRIERS
	.align		4
        /*0050*/ 	.byte	0x02, 0x4c
        /*0052*/ 	.byte	0x01
	.zero		1


	//----- nvinfo : EIATTR_MERCURY_ISA_VERSION
	.align		4
        /*0054*/ 	.byte	0x03, 0x5f
        /*0056*/ 	.short	0x0101


	//----- nvinfo : EIATTR_VRC_CTA_INIT_COUNT
	.align		4
        /*0058*/ 	.byte	0x02, 0x4a
	.zero		1
	.zero		1


	//----- nvinfo : EIATTR_EXIT_INSTR_OFFSETS
	.align		4
        /*005c*/ 	.byte	0x04, 0x1c
        /*005e*/ 	.short	(.L_65 - .L_64)


	//   ....[0]....
.L_64:
        /*0060*/ 	.word	0x00000d30


	//   ....[1]....
        /*0064*/ 	.word	0x00000d80


	//----- nvinfo : EIATTR_CBANK_PARAM_SIZE
	.align		4
.L_65:
        /*0068*/ 	.byte	0x03, 0x19
        /*006a*/ 	.short	0x001c


	//----- nvinfo : EIATTR_PARAM_CBANK
	.align		4
        /*006c*/ 	.byte	0x04, 0x0a
        /*006e*/ 	.short	(.L_67 - .L_66)
	.align		4
.L_66:
        /*0070*/ 	.word	index@(.nv.constant0._Z16tiled_matmul_QKTPfS_S_i)
        /*0074*/ 	.short	0x0380
        /*0076*/ 	.short	0x001c


	//----- nvinfo : EIATTR_SW_WAR
	.align		4
.L_67:
        /*0078*/ 	.byte	0x04, 0x36
        /*007a*/ 	.short	(.L_69 - .L_68)
.L_68:
        /*007c*/ 	.word	0x00000008
.L_69:


//--------------------- .nv.info._Z16matmul_attentionPfS_S_i --------------------------
	.section	.nv.info._Z16matmul_attentionPfS_S_i,"",@"SHT_CUDA_INFO"
	.sectionflags	@""
	.align	4


	//----- nvinfo : EIATTR_CUDA_API_VERSION
	.align		4
        /*0000*/ 	.byte	0x04, 0x37
        /*0002*/ 	.short	(.L_71 - .L_70)
.L_70:
        /*0004*/ 	.word	0x00000082


	//----- nvinfo : EIATTR_KPARAM_INFO
	.align		4
.L_71:
        /*0008*/ 	.byte	0x04, 0x17
        /*000a*/ 	.short	(.L_73 - .L_72)
.L_72:
        /*000c*/ 	.word	0x00000000
        /*0010*/ 	.short	0x0003
        /*0012*/ 	.short	0x0018
        /*0014*/ 	.byte	0x00, 0xf0, 0x11, 0x00


	//----- nvinfo : EIATTR_KPARAM_INFO
	.align		4
.L_73:
        /*0018*/ 	.byte	0x04, 0x17
        /*001a*/ 	.short	(.L_75 - .L_74)
.L_74:
        /*001c*/ 	.word	0x00000000
        /*0020*/ 	.short	0x0002
        /*0022*/ 	.short	0x0010
        /*0024*/ 	.byte	0x00, 0xf5, 0x21, 0x00


	//----- nvinfo : EIATTR_KPARAM_INFO
	.align		4
.L_75:
        /*0028*/ 	.byte	0x04, 0x17
        /*002a*/ 	.short	(.L_77 - .L_76)
.L_76:
        /*002c*/ 	.word	0x00000000
        /*0030*/ 	.short	0x0001
        /*0032*/ 	.short	0x0008
        /*0034*/ 	.byte	0x00, 0xf5, 0x21, 0x00


	//----- nvinfo : EIATTR_KPARAM_INFO
	.align		4
.L_77:
        /*0038*/ 	.byte	0x04, 0x17
        /*003a*/ 	.short	(.L_79 - .L_78)
.L_78:
        /*003c*/ 	.word	0x00000000
        /*0040*/ 	.short	0x0000
        /*0042*/ 	.short	0x0000
        /*0044*/ 	.byte	0x00, 0xf5, 0x21, 0x00


	//----- nvinfo : EIATTR_SPARSE_MMA_MASK
	.align		4
.L_79:
        /*0048*/ 	.byte	0x03, 0x50
        /*004a*/ 	.short	0x0000


	//----- nvinfo : EIATTR_MAXREG_COUNT
	.align		4
        /*004c*/ 	.byte	0x03, 0x1b
        /*004e*/ 	.short	0x00ff


	//----- nvinfo : EIATTR_MERCURY_ISA_VERSION
	.align		4
        /*0050*/ 	.byte	0x03, 0x5f
        /*0052*/ 	.short	0x0101


	//----- nvinfo : EIATTR_VRC_CTA_INIT_COUNT
	.align		4
        /*0054*/ 	.byte	0x02, 0x4a
	.zero		1
	.zero		1


	//----- nvinfo : EIATTR_EXIT_INSTR_OFFSETS
	.align		4
        /*0058*/ 	.byte	0x04, 0x1c
        /*005a*/ 	.short	(.L_81 - .L_80)


	//   ....[0]....
.L_80:
        /*005c*/ 	.word	0x000000c0


	//   ....[1]....
        /*0060*/ 	.word	0x00000a90


	//----- nvinfo : EIATTR_CBANK_PARAM_SIZE
	.align		4
.L_81:
        /*0064*/ 	.byte	0x03, 0x19
        /*0066*/ 	.short	0x001c


	//----- nvinfo : EIATTR_PARAM_CBANK
	.align		4
        /*0068*/ 	.byte	0x04, 0x0a
        /*006a*/ 	.short	(.L_83 - .L_82)
	.align		4
.L_82:
        /*006c*/ 	.word	index@(.nv.constant0._Z16matmul_attentionPfS_S_i)
        /*0070*/ 	.short	0x0380
        /*0072*/ 	.short	0x001c


	//----- nvinfo : EIATTR_SW_WAR
	.align		4
.L_83:
        /*0074*/ 	.byte	0x04, 0x36
        /*0076*/ 	.short	(.L_85 - .L_84)
.L_84:
        /*0078*/ 	.word	0x00000008
.L_85:


//--------------------- .nv.info._Z7softmaxPfi    --------------------------
	.section	.nv.info._Z7softmaxPfi,"",@"SHT_CUDA_INFO"
	.sectionflags	@""
	.align	4


	//----- nvinfo : EIATTR_CUDA_API_VERSION
	.align		4
        /*0000*/ 	.byte	0x04, 0x37
        /*0002*/ 	.short	(.L_87 - .L_86)
.L_86:
        /*0004*/ 	.word	0x00000082


	//----- nvinfo : EIATTR_KPARAM_INFO
	.align		4
.L_87:
        /*0008*/ 	.byte	0x04, 0x17
        /*000a*/ 	.short	(.L_89 - .L_88)
.L_88:
        /*000c*/ 	.word	0x00000000
        /*0010*/ 	.short	0x0001
        /*0012*/ 	.short	0x0008
        /*0014*/ 	.byte	0x00, 0xf0, 0x11, 0x00


	//----- nvinfo : EIATTR_KPARAM_INFO
	.align		4
.L_89:
        /*0018*/ 	.byte	0x04, 0x17
        /*001a*/ 	.short	(.L_91 - .L_90)
.L_90:
        /*001c*/ 	.word	0x00000000
        /*0020*/ 	.short	0x0000
        /*0022*/ 	.short	0x0000
        /*0024*/ 	.byte	0x00, 0xf5, 0x21, 0x00


	//----- nvinfo : EIATTR_SPARSE_MMA_MASK
	.align		4
.L_91:
        /*0028*/ 	.byte	0x03, 0x50
        /*002a*/ 	.short	0x0000


	//----- nvinfo : EIATTR_MAXREG_COUNT
	.align		4
        /*002c*/ 	.byte	0x03, 0x1b
        /*002e*/ 	.short	0x00ff


	//----- nvinfo : EIATTR_MERCURY_ISA_VERSION
	.align		4
        /*0030*/ 	.byte	0x03, 0x5f
        /*0032*/ 	.short	0x0101


	//----- nvinfo : EIATTR_VRC_CTA_INIT_COUNT
	.align		4
        /*0034*/ 	.byte	0x02, 0x4a
	.zero		1
	.zero		1


	//----- nvinfo : EIATTR_EXIT_INSTR_OFFSETS
	.align		4
        /*0038*/ 	.byte	0x04, 0x1c
        /*003a*/ 	.short	(.L_93 - .L_92)


	//   ....[0]....
.L_92:
        /*003c*/ 	.word	0x00000070


	//   ....[1]....
        /*0040*/ 	.word	0x00001840


	//   ....[2]....
        /*0044*/ 	.word	0x000028f0


	//   ....[3]....
        /*0048*/ 	.word	0x00003150


	//   ....[4]....
        /*004c*/ 	.word	0x000035d0


	//   ....[5]....
        /*0050*/ 	.word	0x00003750


	//----- nvinfo : EIATTR_CRS_STACK_SIZE
	.align		4
.L_93:
        /*0054*/ 	.byte	0x04, 0x1e
        /*0056*/ 	.short	(.L_95 - .L_94)
.L_94:
        /*0058*/ 	.word	0x00000000


	//----- nvinfo : EIATTR_CBANK_PARAM_SIZE
	.align		4
.L_95:
        /*005c*/ 	.byte	0x03, 0x19
        /*005e*/ 	.short	0x000c


	//----- nvinfo : EIATTR_PARAM_CBANK
	.align		4
        /*0060*/ 	.byte	0x04, 0x0a
        /*0062*/ 	.short	(.L_97 - .L_96)
	.align		4
.L_96:
        /*0064*/ 	.word	index@(.nv.constant0._Z7softmaxPfi)
        /*0068*/ 	.short	0x0380
        /*006a*/ 	.short	0x000c


	//----- nvinfo : EIATTR_SW_WAR
	.align		4
.L_97:
        /*006c*/ 	.byte	0x04, 0x36
        /*006e*/ 	.short	(.L_99 - .L_98)
.L_98:
        /*0070*/ 	.word	0x00000008
.L_99:


//--------------------- .nv.info._Z9scale_QKTPfif --------------------------
	.section	.nv.info._Z9scale_QKTPfif,"",@"SHT_CUDA_INFO"
	.sectionflags	@""
	.align	4


	//----- nvinfo : EIATTR_CUDA_API_VERSION
	.align		4
        /*0000*/ 	.byte	0x04, 0x37
        /*0002*/ 	.short	(.L_101 - .L_100)
.L_100:
        /*0004*/ 	.word	0x00000082


	//----- nvinfo : EIATTR_KPARAM_INFO
	.align		4
.L_101:
        /*0008*/ 	.byte	0x04, 0x17
        /*000a*/ 	.short	(.L_103 - .L_102)
.L_102:
        /*000c*/ 	.word	0x00000000
        /*0010*/ 	.short	0x0002
        /*0012*/ 	.short	0x000c
        /*0014*/ 	.byte	0x00, 0xf0, 0x11, 0x00


	//----- nvinfo : EIATTR_KPARAM_INFO
	.align		4
.L_103:
        /*0018*/ 	.byte	0x04, 0x17
        /*001a*/ 	.short	(.L_105 - .L_104)
.L_104:
        /*001c*/ 	.word	0x00000000
        /*0020*/ 	.short	0x0001
        /*0022*/ 	.short	0x0008
        /*0024*/ 	.byte	0x00, 0xf0, 0x11, 0x00


	//----- nvinfo : EIATTR_KPARAM_INFO
	.align		4
.L_105:
        /*0028*/ 	.byte	0x04, 0x17
        /*002a*/ 	.short	(.L_107 - .L_106)
.L_106:
        /*002c*/ 	.word	0x00000000
        /*0030*/ 	.short	0x0000
        /*0032*/ 	.short	0x0000
        /*0034*/ 	.byte	0x00, 0xf5, 0x21, 0x00


	//----- nvinfo : EIATTR_SPARSE_MMA_MASK
	.align		4
.L_107:
        /*0038*/ 	.byte	0x03, 0x50
        /*003a*/ 	.short	0x0000


	//----- nvinfo : EIATTR_MAXREG_COUNT
	.align		4
        /*003c*/ 	.byte	0x03, 0x1b
        /*003e*/ 	.short	0x00ff


	//----- nvinfo : EIATTR_MERCURY_ISA_VERSION
	.align		4
        /*0040*/ 	.byte	0x03, 0x5f
        /*0042*/ 	.short	0x0101


	//----- nvinfo : EIATTR_VRC_CTA_INIT_COUNT
	.align		4
        /*0044*/ 	.byte	0x02, 0x4a
	.zero		1
	.zero		1


	//----- nvinfo : EIATTR_EXIT_INSTR_OFFSETS
	.align		4
        /*0048*/ 	.byte	0x04, 0x1c
        /*004a*/ 	.short	(.L_109 - .L_108)


	//   ....[0]....
.L_108:
        /*004c*/ 	.word	0x00000080


	//   ....[1]....
        /*0050*/ 	.word	0x00000100


	//----- nvinfo : EIATTR_CBANK_PARAM_SIZE
	.align		4
.L_109:
        /*0054*/ 	.byte	0x03, 0x19
        /*0056*/ 	.short	0x0010


	//----- nvinfo : EIATTR_PARAM_CBANK
	.align		4
        /*0058*/ 	.byte	0x04, 0x0a
        /*005a*/ 	.short	(.L_111 - .L_110)
	.align		4
.L_110:
        /*005c*/ 	.word	index@(.nv.constant0._Z9scale_QKTPfif)
        /*0060*/ 	.short	0x0380
        /*0062*/ 	.short	0x0010


	//----- nvinfo : EIATTR_SW_WAR
	.align		4
.L_111:
        /*0064*/ 	.byte	0x04, 0x36
        /*0066*/ 	.short	(.L_113 - .L_112)
.L_112:
        /*0068*/ 	.word	0x00000008
.L_113:


//--------------------- .nv.info._Z7mat_QKTPfS_S_i --------------------------
	.section	.nv.info._Z7mat_QKTPfS_S_i,"",@"SHT_CUDA_INFO"
	.sectionflags	@""
	.align	4


	//----- nvinfo : EIATTR_CUDA_API_VERSION
	.align		4
        /*0000*/ 	.byte	0x04, 0x37
        /*0002*/ 	.short	(.L_115 - .L_114)
.L_114:
        /*0004*/ 	.word	0x00000082


	//----- nvinfo : EIATTR_KPARAM_INFO
	.align		4
.L_115:
        /*0008*/ 	.byte	0x04, 0x17
        /*000a*/ 	.short	(.L_117 - .L_116)
.L_116:
        /*000c*/ 	.word	0x00000000
        /*0010*/ 	.short	0x0003
        /*0012*/ 	.short	0x0018
        /*0014*/ 	.byte	0x00, 0xf0, 0x11, 0x00


	//----- nvinfo : EIATTR_KPARAM_INFO
	.align		4
.L_117:
        /*0018*/ 	.byte	0x04, 0x17
        /*001a*/ 	.short	(.L_119 - .L_118)
.L_118:
        /*001c*/ 	.word	0x00000000
        /*0020*/ 	.short	0x0002
        /*0022*/ 	.short	0x0010
        /*0024*/ 	.byte	0x00, 0xf5, 0x21, 0x00


	//----- nvinfo : EIATTR_KPARAM_INFO
	.align		4
.L_119:
        /*0028*/ 	.byte	0x04, 0x17
        /*002a*/ 	.short	(.L_121 - .L_120)
.L_120:
        /*002c*/ 	.word	0x00000000
        /*0030*/ 	.short	0x0001
        /*0032*/ 	.short	0x0008
        /*0034*/ 	.byte	0x00, 0xf5, 0x21, 0x00


	//----- nvinfo : EIATTR_KPARAM_INFO
	.align		4
.L_121:
        /*0038*/ 	.byte	0x04, 0x17
        /*003a*/ 	.short	(.L_123 - .L_122)
.L_122:
        /*003c*/ 	.word	0x00000000
        /*0040*/ 	.short	0x0000
        /*0042*/ 	.short	0x0000
        /*0044*/ 	.byte	0x00, 0xf5, 0x21, 0x00


	//----- nvinfo : EIATTR_SPARSE_MMA_MASK
	.align		4
.L_123:
        /*0048*/ 	.byte	0x03, 0x50
        /*004a*/ 	.short	0x0000


	//----- nvinfo : EIATTR_MAXREG_COUNT
	.align		4
        /*004c*/ 	.byte	0x03, 0x1b
        /*004e*/ 	.short	0x00ff


	//----- nvinfo : EIATTR_MERCURY_ISA_VERSION
	.align		4
        /*0050*/ 	.byte	0x03, 0x5f
        /*0052*/ 	.short	0x0101


	//----- nvinfo : EIATTR_VRC_CTA_INIT_COUNT
	.align		4
        /*0054*/ 	.byte	0x02, 0x4a
	.zero		1
	.zero		1


	//----- nvinfo : EIATTR_EXIT_INSTR_OFFSETS
	.align		4
        /*0058*/ 	.byte	0x04, 0x1c
        /*005a*/ 	.short	(.L_125 - .L_124)


	//   ....[0]....
.L_124:
        /*005c*/ 	.word	0x000000c0


	//   ....[1]....
        /*0060*/ 	.word	0x00000b70


	//----- nvinfo : EIATTR_CBANK_PARAM_SIZE
	.align		4
.L_125:
        /*0064*/ 	.byte	0x03, 0x19
        /*0066*/ 	.short	0x001c


	//----- nvinfo : EIATTR_PARAM_CBANK
	.align		4
        /*0068*/ 	.byte	0x04, 0x0a
        /*006a*/ 	.short	(.L_127 - .L_126)
	.align		4
.L_126:
        /*006c*/ 	.word	index@(.nv.constant0._Z7mat_QKTPfS_S_i)
        /*0070*/ 	.short	0x0380
        /*0072*/ 	.short	0x001c


	//----- nvinfo : EIATTR_SW_WAR
	.align		4
.L_127:
        /*0074*/ 	.byte	0x04, 0x36
        /*0076*/ 	.short	(.L_129 - .L_128)
.L_128:
        /*0078*/ 	.word	0x00000008
.L_129:


//--------------------- .nv.callgraph             --------------------------
	.section	.nv.callgraph,"",@"SHT_CUDA_CALLGRAPH"
	.align	4
	.sectionentsize	8
	.align		4
        /*0000*/ 	.word	0x00000000
	.align		4
        /*0004*/ 	.word	0xffffffff
	.align		4
        /*0008*/ 	.word	0x00000000
	.align		4
        /*000c*/ 	.word	0xfffffffe
	.align		4
        /*0010*/ 	.word	0x00000000
	.align		4
        /*0014*/ 	.word	0xfffffffd
	.align		4
        /*0018*/ 	.word	0x00000000
	.align		4
        /*001c*/ 	.word	0xfffffffc


//--------------------- .text._Z22tiled_matmul_attentionPfS_S_i --------------------------
	.section	.text._Z22tiled_matmul_attentionPfS_S_i,"ax",@progbits
	.align	128
        .global         _Z22tiled_matmul_attentionPfS_S_i
        .type           _Z22tiled_matmul_attentionPfS_S_i,@function
        .size           _Z22tiled_matmul_attentionPfS_S_i,(.L_x_107 - _Z22tiled_matmul_attentionPfS_S_i)
        .other          _Z22tiled_matmul_attentionPfS_S_i,@"STO_CUDA_ENTRY STV_DEFAULT"
_Z22tiled_matmul_attentionPfS_S_i:
.text._Z22tiled_matmul_attentionPfS_S_i:
[----:B------:R-:W-:Y:S01]  /*0000*/  LDC R1, c[0x0][0x37c] ;  /* 0x0000df00ff017b82 */ /* 0x000fe20000000800 */
[----:B------:R-:W0:Y:S01]  /*0010*/  LDCU UR4, c[0x0][0x398] ;  /* 0x00007300ff0477ac */ /* 0x000e220008000800 */
[----:B------:R-:W1:Y:S01]  /*0020*/  S2R R2, SR_CTAID.Y ;  /* 0x0000000000027919 */ /* 0x000e620000002600 */
[----:B------:R-:W-:Y:S01]  /*0030*/  HFMA2 R23, -RZ, RZ, 0, 0 ;  /* 0x00000000ff177431 */ /* 0x000fe200000001ff */
[----:B------:R-:W2:Y:S01]  /*0040*/  LDCU.64 UR8, c[0x0][0x358] ;  /* 0x00006b00ff0877ac */ /* 0x000ea20008000a00 */
[----:B------:R-:W1:Y:S01]  /*0050*/  S2R R7, SR_TID.Y ;  /* 0x0000000000077919 */ /* 0x000e620000002200 */
[----:B------:R-:W3:Y:S01]  /*0060*/  S2R R8, SR_CTAID.X ;  /* 0x0000000000087919 */ /* 0x000ee20000002500 */
[----:B------:R-:W3:Y:S01]  /*0070*/  S2R R3, SR_TID.X ;  /* 0x0000000000037919 */ /* 0x000ee20000002100 */
[----:B0-----:R-:W-:-:S04]  /*0080*/  MOV R0, UR4 ;  /* 0x0000000400007c02 */ /* 0x001fc80008000f00 */
[----:B------:R-:W-:Y:S02]  /*0090*/  ISETP.GE.AND P0, PT, R0, 0x1, PT ;  /* 0x000000010000780c */ /* 0x000fe40003f06270 */
[----:B-1----:R-:W-:Y:S02]  /*00a0*/  LEA R2, R2, R7, 0x4 ;  /* 0x0000000702027211 */ /* 0x002fe400078e20ff */
[----:B---3--:R-:W-:-:S09]  /*00b0*/  LEA R5, R8, R3, 0x4 ;  /* 0x0000000308057211 */ /* 0x008fd200078e20ff */
[----:B--2---:R-:W-:Y:S05]  /*00c0*/  @!P0 BRA `(.L_x_0) ;  /* 0x0000000400348947 */ /* 0x004fea0003800000 */
[----:B------:R-:W0:Y:S01]  /*00d0*/  S2UR UR6, SR_CgaCtaId ;  /* 0x00000000000679c3 */ /* 0x000e220000008800 */
[----:B------:R-:W-:Y:S01]  /*00e0*/  UMOV UR4, 0x400 ;  /* 0x0000040000047882 */ /* 0x000fe20000000000 */
[----:B------:R-:W-:Y:S01]  /*00f0*/  IADD3 R4, PT, PT, R0, 0xf, RZ ;  /* 0x0000000f00047810 */ /* 0x000fe20007ffe0ff */
[----:B------:R-:W-:Y:S01]  /*0100*/  UIADD3 UR5, UPT, UPT, UR4, 0x400, URZ ;  /* 0x0000040004057890 */ /* 0x000fe2000fffe0ff */
[-C--:B------:R-:W-:Y:S01]  /*0110*/  IMAD R17, R7, R0.reuse, R3 ;  /* 0x0000000007117224 */ /* 0x080fe200078e0203 */
[----:B------:R-:W-:Y:S02]  /*0120*/  MOV R23, RZ ;  /* 0x000000ff00177202 */ /* 0x000fe40000000f00 */
[----:B------:R-:W-:Y:S01]  /*0130*/  SHF.R.U32.HI R19, RZ, 0x4, R4 ;  /* 0x00000004ff137819 */ /* 0x000fe20000011604 */
[----:B------:R-:W1:Y:S01]  /*0140*/  LDC R6, c[0x0][0x398] ;  /* 0x0000e600ff067b82 */ /* 0x000e620000000800 */
[----:B------:R-:W-:Y:S02]  /*0150*/  IMAD R17, R8, 0x10, R17 ;  /* 0x0000001008117824 */ /* 0x000fe400078e0211 */
[----:B------:R-:W-:Y:S01]  /*0160*/  IMAD R4, R2, R0, R3 ;  /* 0x0000000002047224 */ /* 0x000fe200078e0203 */
[----:B------:R-:W-:Y:S01]  /*0170*/  IADD3 R19, PT, PT, -R19, RZ, RZ ;  /* 0x000000ff13137210 */ /* 0x000fe20007ffe1ff */
[----:B0-----:R-:W-:-:S02]  /*0180*/  ULEA UR5, UR6, UR5, 0x18 ;  /* 0x0000000506057291 */ /* 0x001fc4000f8ec0ff */
[----:B------:R-:W-:-:S04]  /*0190*/  ULEA UR4, UR6, UR4, 0x18 ;  /* 0x0000000406047291 */ /* 0x000fc8000f8ec0ff */
[----:B------:R-:W-:Y:S02]  /*01a0*/  LEA R20, R3, UR5, 0x2 ;  /* 0x0000000503147c11 */ /* 0x000fe4000f8e10ff */
[----:B------:R-:W-:-:S03]  /*01b0*/  LEA R18, R7, UR4, 0x6 ;  /* 0x0000000407127c11 */ /* 0x000fc6000f8e30ff */
[----:B------:R-:W-:Y:S01]  /*01c0*/  IMAD R16, R7, 0x40, R20 ;  /* 0x0000004007107824 */ /* 0x000fe200078e0214 */
[----:B------:R-:W-:-:S07]  /*01d0*/  LEA R21, R3, R18, 0x2 ;  /* 0x0000001203157211 */ /* 0x000fce00078e10ff */
.L_x_1:
[----:B-1----:R-:W-:Y:S01]  /*01e0*/  MOV R0, R6 ;  /* 0x0000000600007202 */ /* 0x002fe20000000f00 */
[----:B------:R-:W-:Y:S01]  /*01f0*/  HFMA2 R22, -RZ, RZ, 0, 0 ;  /* 0x00000000ff167431 */ /* 0x000fe200000001ff */
[----:B------:R-:W-:Y:S02]  /*0200*/  VIMNMX.U32 R9, PT, PT, R2, R3, !PT ;  /* 0x0000000302097248 */ /* 0x000fe40007fe0000 */
[-C--:B------:R-:W-:Y:S02]  /*0210*/  ISETP.GE.U32.AND P0, PT, R7, R0.reuse, PT ;  /* 0x000000000700720c */ /* 0x080fe40003f06070 */
[-C--:B------:R-:W-:Y:S02]  /*0220*/  ISETP.GE.U32.AND P1, PT, R9, R0.reuse, PT ;  /* 0x000000000900720c */ /* 0x080fe40003f26070 */
[----:B------:R-:W-:Y:S02]  /*0230*/  ISETP.GE.OR P0, PT, R5, R0, P0 ;  /* 0x000000000500720c */ /* 0x000fe40000706670 */
[----:B------:R-:W-:-:S09]  /*0240*/  MOV R27, RZ ;  /* 0x000000ff001b7202 */ /* 0x000fd20000000f00 */
[----:B------:R-:W0:Y:S08]  /*0250*/  @!P1 LDC.64 R10, c[0x0][0x380] ;  /* 0x0000e000ff0a9b82 */ /* 0x000e300000000a00 */
[----:B------:R-:W1:Y:S01]  /*0260*/  @!P0 LDC.64 R8, c[0x0][0x388] ;  /* 0x0000e200ff088b82 */ /* 0x000e620000000a00 */
[----:B0-----:R-:W-:-:S05]  /*0270*/  @!P1 IMAD.WIDE.U32 R10, R4, 0x4, R10 ;  /* 0x00000004040a9825 */ /* 0x001fca00078e000a */
[----:B------:R-:W2:Y:S01]  /*0280*/  @!P1 LDG.E R22, desc[UR8][R10.64] ;  /* 0x000000080a169981 */ /* 0x000ea2000c1e1900 */
[----:B-1----:R-:W-:-:S05]  /*0290*/  @!P0 IMAD.WIDE.U32 R8, R17, 0x4, R8 ;  /* 0x0000000411088825 */ /* 0x002fca00078e0008 */
[----:B------:R-:W3:Y:S01]  /*02a0*/  @!P0 LDG.E R27, desc[UR8][R8.64] ;  /* 0x00000008081b8981 */ /* 0x000ee2000c1e1900 */
[----:B------:R-:W-:-:S05]  /*02b0*/  VIADD R19, R19, 0x1 ;  /* 0x0000000113137836 */ /* 0x000fca0000000000 */
[----:B------:R-:W-:Y:S02]  /*02c0*/  ISETP.NE.AND P0, PT, R19, RZ, PT ;  /* 0x000000ff1300720c */ /* 0x000fe40003f05270 */
[----:B------:R-:W-:Y:S02]  /*02d0*/  IADD3 R3, PT, PT, R3, 0x10, RZ ;  /* 0x0000001003037810 */ /* 0x000fe40007ffe0ff */
[----:B------:R-:W-:Y:S02]  /*02e0*/  IADD3 R7, PT, PT, R7, 0x10, RZ ;  /* 0x0000001007077810 */ /* 0x000fe40007ffe0ff */
[----:B------:R-:W-:Y:S02]  /*02f0*/  IADD3 R4, PT, PT, R4, 0x10, RZ ;  /* 0x0000001004047810 */ /* 0x000fe40007ffe0ff */
[----:B------:R-:W-:Y:S01]  /*0300*/  LEA R17, R0, R17, 0x4 ;  /* 0x0000001100117211 */ /* 0x000fe200078e20ff */
[----:B--2---:R-:W-:Y:S04]  /*0310*/  STS [R21], R22 ;  /* 0x0000001615007388 */ /* 0x004fe80000000800 */
[----:B---3--:R-:W-:Y:S01]  /*0320*/  STS [R16], R27 ;  /* 0x0000001b10007388 */ /* 0x008fe20000000800 */
[----:B------:R-:W-:Y:S06]  /*0330*/  BAR.SYNC.DEFER_BLOCKING 0x0 ;  /* 0x0000000000007b1d */ /* 0x000fec0000010000 */
[----:B------:R-:W-:Y:S04]  /*0340*/  LDS R26, [R20] ;  /* 0x00000000141a7984 */ /* 0x000fe80000000800 */
[----:B------:R-:W0:Y:S04]  /*0350*/  LDS.128 R12, [R18] ;  /* 0x00000000120c7984 */ /* 0x000e280000000c00 */
[----:B------:R-:W1:Y:S04]  /*0360*/  LDS R29, [R20+0x40] ;  /* 0x00004000141d7984 */ /* 0x000e680000000800 */
[----:B------:R-:W2:Y:S04]  /*0370*/  LDS R25, [R20+0x80] ;  /* 0x0000800014197984 */ /* 0x000ea80000000800 */
[----:B------:R-:W3:Y:S04]  /*0380*/  LDS R24, [R20+0xc0] ;  /* 0x0000c00014187984 */ /* 0x000ee80000000800 */
[----:B------:R-:W-:Y:S04]  /*0390*/  LDS.128 R8, [R18+0x10] ;  /* 0x0000100012087984 */ /* 0x000fe80000000c00 */
[----:B------:R-:W-:Y:S04]  /*03a0*/  LDS R22, [R20+0x140] ;  /* 0x0001400014167984 */ /* 0x000fe80000000800 */
[----:B------:R-:W-:Y:S01]  /*03b0*/  LDS R27, [R20+0x200] ;  /* 0x00020000141b7984 */ /* 0x000fe20000000800 */
[----:B0-----:R-:W-:-:S03]  /*03c0*/  FFMA R12, R12, R26, R23 ;  /* 0x0000001a0c0c7223 */ /* 0x001fc60000000017 */
[----:B------:R-:W0:Y:S01]  /*03d0*/  LDS R23, [R20+0x100] ;  /* 0x0001000014177984 */ /* 0x000e220000000800 */
[----:B-1----:R-:W-:-:S03]  /*03e0*/  FFMA R12, R29, R13, R12 ;  /* 0x0000000d1d0c7223 */ /* 0x002fc6000000000c */
[----:B------:R-:W-:Y:S01]  /*03f0*/  LDS R26, [R20+0x1c0] ;  /* 0x0001c000141a7984 */ /* 0x000fe20000000800 */
[----:B--2---:R-:W-:-:S03]  /*0400*/  FFMA R13, R25, R14, R12 ;  /* 0x0000000e190d7223 */ /* 0x004fc6000000000c */
[----:B------:R-:W1:Y:S01]  /*0410*/  LDS R25, [R20+0x180] ;  /* 0x0001800014197984 */ /* 0x000e620000000800 */
[----:B---3--:R-:W-:-:S03]  /*0420*/  FFMA R13, R24, R15, R13 ;  /* 0x0000000f180d7223 */ /* 0x008fc6000000000d */
[----:B------:R-:W-:Y:S01]  /*0430*/  LDS R24, [R20+0x240] ;  /* 0x0002400014187984 */ /* 0x000fe20000000800 */
[----:B0-----:R-:W-:-:S03]  /*0440*/  FFMA R23, R8, R23, R13 ;  /* 0x0000001708177223 */ /* 0x001fc6000000000d */
[----:B------:R-:W0:Y:S01]  /*0450*/  LDS.128 R12, [R18+0x20] ;  /* 0x00002000120c7984 */ /* 0x000e220000000c00 */
[----:B------:R-:W-:-:S03]  /*0460*/  FFMA R22, R22, R9, R23 ;  /* 0x0000000916167223 */ /* 0x000fc60000000017 */
[----:B------:R-:W2:Y:S01]  /*0470*/  LDS R23, [R20+0x280] ;  /* 0x0002800014177984 */ /* 0x000ea20000000800 */
[----:B-1----:R-:W-:-:S03]  /*0480*/  FFMA R25, R25, R10, R22 ;  /* 0x0000000a19197223 */ /* 0x002fc60000000016 */
[----:B------:R-:W1:Y:S01]  /*0490*/  LDS R22, [R20+0x2c0] ;  /* 0x0002c00014167984 */ /* 0x000e620000000800 */
[----:B------:R-:W-:-:S03]  /*04a0*/  FFMA R11, R26, R11, R25 ;  /* 0x0000000b1a0b7223 */ /* 0x000fc60000000019 */
[----:B------:R-:W-:Y:S01]  /*04b0*/  LDS R25, [R20+0x300] ;  /* 0x0003000014197984 */ /* 0x000fe20000000800 */
[----:B0-----:R-:W-:-:S03]  /*04c0*/  FFMA R27, R12, R27, R11 ;  /* 0x0000001b0c1b7223 */ /* 0x001fc6000000000b */
[----:B------:R-:W0:Y:S01]  /*04d0*/  LDS.128 R8, [R18+0x30] ;  /* 0x0000300012087984 */ /* 0x000e220000000c00 */
[----:B------:R-:W-:-:S03]  /*04e0*/  FFMA R24, R24, R13, R27 ;  /* 0x0000000d18187223 */ /* 0x000fc6000000001b */
[----:B------:R-:W3:Y:S04]  /*04f0*/  LDS R27, [R20+0x340] ;  /* 0x00034000141b7984 */ /* 0x000ee80000000800 */
[----:B------:R-:W4:Y:S04]  /*0500*/  LDS R13, [R20+0x380] ;  /* 0x00038000140d7984 */ /* 0x000f280000000800 */
[----:B------:R-:W5:Y:S01]  /*0510*/  LDS R12, [R20+0x3c0] ;  /* 0x0003c000140c7984 */ /* 0x000f620000000800 */
[----:B--2---:R-:W-:-:S04]  /*0520*/  FFMA R23, R23, R14, R24 ;  /* 0x0000000e17177223 */ /* 0x004fc80000000018 */
[----:B-1----:R-:W-:-:S04]  /*0530*/  FFMA R15, R22, R15, R23 ;  /* 0x0000000f160f7223 */ /* 0x002fc80000000017 */
[----:B0-----:R-:W-:-:S04]  /*0540*/  FFMA R8, R8, R25, R15 ;  /* 0x0000001908087223 */ /* 0x001fc8000000000f */
[----:B---3--:R-:W-:-:S04]  /*0550*/  FFMA R8, R27, R9, R8 ;  /* 0x000000091b087223 */ /* 0x008fc80000000008 */
[----:B----4-:R-:W-:-:S04]  /*0560*/  FFMA R13, R13, R10, R8 ;  /* 0x0000000a0d0d7223 */ /* 0x010fc80000000008 */
[----:B-----5:R-:W-:Y:S01]  /*0570*/  FFMA R23, R12, R11, R13 ;  /* 0x0000000b0c177223 */ /* 0x020fe2000000000d */
[----:B------:R-:W-:Y:S06]  /*0580*/  BAR.SYNC.DEFER_BLOCKING 0x0 ;  /* 0x0000000000007b1d */ /* 0x000fec0000010000 */
[----:B------:R-:W-:Y:S05]  /*0590*/  @P0 BRA `(.L_x_1) ;  /* 0xfffffffc00100947 */ /* 0x000fea000383ffff */
.L_x_0:
[----:B------:R-:W-:-:S04]  /*05a0*/  VIMNMX R3, PT, PT, R2, R5, !PT ;  /* 0x0000000502037248 */ /* 0x000fc80007fe0100 */
[----:B------:R-:W-:-:S13]  /*05b0*/  ISETP.GE.AND P0, PT, R3, R0, PT ;  /* 0x000000000300720c */ /* 0x000fda0003f06270 */
[----:B------:R-:W-:Y:S05]  /*05c0*/  @P0 EXIT ;  /* 0x000000000000094d */ /* 0x000fea0003800000 */
[----:B------:R-:W0:Y:S01]  /*05d0*/  LDC.64 R6, c[0x0][0x390] ;  /* 0x0000e400ff067b82 */ /* 0x000e220000000a00 */
[----:B------:R-:W-:-:S04]  /*05e0*/  IMAD R3, R2, R0, R5 ;  /* 0x0000000002037224 */ /* 0x000fc800078e0205 */
[----:B0-----:R-:W-:-:S05]  /*05f0*/  IMAD.WIDE R2, R3, 0x4, R6 ;  /* 0x0000000403027825 */ /* 0x001fca00078e0206 */
[----:B------:R-:W-:Y:S01]  /*0600*/  STG.E desc[UR8][R2.64], R23 ;  /* 0x0000001702007986 */ /* 0x000fe2000c101908 */
[----:B------:R-:W-:Y:S05]  /*0610*/  EXIT ;  /* 0x000000000000794d */ /* 0x000fea0003800000 */
.L_x_2:
[----:B------:R-:W-:-:S00]  /*0620*/  BRA `(.L_x_2) ;  /* 0xfffffffc00fc7947 */ /* 0x000fc0000383ffff */
[----:B------:R-:W-:-:S00]  /*0630*/  NOP ;  /* 0x0000000000007918 */ /* 0x000fc00000000000 */
        /* <DEDUP_REMOVED lines=12> */
.L_x_107:


//--------------------- .text._Z16tiled_matmul_QKTPfS_S_i --------------------------
	.section	.text._Z16tiled_matmul_QKTPfS_S_i,"ax",@progbits
	.align	128
        .global         _Z16tiled_matmul_QKTPfS_S_i
        .type           _Z16tiled_matmul_QKTPfS_S_i,@function
        .size           _Z16tiled_matmul_QKTPfS_S_i,(.L_x_108 - _Z16tiled_matmul_QKTPfS_S_i)
        .other          _Z16tiled_matmul_QKTPfS_S_i,@"STO_CUDA_ENTRY STV_DEFAULT"
_Z16tiled_matmul_QKTPfS_S_i:
.text._Z16tiled_matmul_QKTPfS_S_i:
[----:B------:R-:W-:Y:S01]  /*0000*/  LDC R1, c[0x0][0x37c] ;  /* 0x0000df00ff017b82 */ /* 0x000fe20000000800 */
[----:B------:R-:W0:Y:S01]  /*0010*/  S2R R3, SR_CTAID.Y ;  /* 0x0000000000037919 */ /* 0x000e220000002600 */
[----:B------:R-:W1:Y:S01]  /*0020*/  LDCU UR7, c[0x0][0x398] ;  /* 0x00007300ff0777ac */ /* 0x000e620008000800 */
[----:B------:R-:W-:Y:S01]  /*0030*/  HFMA2 R21, -RZ, RZ, 0, 0 ;  /* 0x00000000ff157431 */ /* 0x000fe200000001ff */
[----:B------:R-:W0:Y:S01]  /*0040*/  S2R R12, SR_TID.Y ;  /* 0x00000000000c7919 */ /* 0x000e220000002200 */
[----:B------:R-:W2:Y:S01]  /*0050*/  LDCU.64 UR8, c[0x0][0x358] ;  /* 0x00006b00ff0877ac */ /* 0x000ea20008000a00 */
[----:B------:R-:W3:Y:S01]  /*0060*/  S2R R2, SR_CTAID.X ;  /* 0x0000000000027919 */ /* 0x000ee20000002500 */
[----:B------:R-:W3:Y:S01]  /*0070*/  S2R R13, SR_TID.X ;  /* 0x00000000000d7919 */ /* 0x000ee20000002100 */
[----:B-1----:R-:W-:Y:S01]  /*0080*/  UISETP.GE.AND UP0, UPT, UR7, 0x1, UPT ;  /* 0x000000010700788c */ /* 0x002fe2000bf06270 */
[----:B0-----:R-:W-:Y:S02]  /*0090*/  LEA R0, R3, R12, 0x4 ;  /* 0x0000000c03007211 */ /* 0x001fe400078e20ff */
[----:B---3--:R-:W-:-:S06]  /*00a0*/  LEA R3, R2, R13, 0x4 ;  /* 0x0000000d02037211 */ /* 0x008fcc00078e20ff */
[----:B--2---:R-:W-:Y:S05]  /*00b0*/  BRA.U !UP0, `(.L_x_3) ;  /* 0x0000000d08147547 */ /* 0x004fea000b800000 */
[----:B------:R-:W0:Y:S01]  /*00c0*/  S2UR UR6, SR_CgaCtaId ;  /* 0x00000000000679c3 */ /* 0x000e220000008800 */
[----:B------:R-:W-:Y:S01]  /*00d0*/  UMOV UR4, 0x400 ;  /* 0x0000040000047882 */ /* 0x000fe20000000000 */
[----:B------:R-:W-:Y:S01]  /*00e0*/  UISETP.GE.U32.AND UP0, UPT, UR7, 0x11, UPT ;  /* 0x000000110700788c */ /* 0x000fe2000bf06070 */
[----:B------:R-:W-:Y:S01]  /*00f0*/  MOV R21, RZ ;  /* 0x000000ff00157202 */ /* 0x000fe20000000f00 */
[----:B------:R-:W-:Y:S02]  /*0100*/  UIADD3 UR5, UPT, UPT, UR4, 0x400, URZ ;  /* 0x0000040004057890 */ /* 0x000fe4000fffe0ff */
[----:B0-----:R-:W-:Y:S02]  /*0110*/  ULEA UR4, UR6, UR4, 0x18 ;  /* 0x0000000406047291 */ /* 0x001fe4000f8ec0ff */
[----:B------:R-:W-:Y:S02]  /*0120*/  ULEA UR5, UR6, UR5, 0x18 ;  /* 0x0000000506057291 */ /* 0x000fe4000f8ec0ff */
[----:B------:R-:W-:-:S02]  /*0130*/  UIADD3 UR6, UPT, UPT, UR7, 0xf, URZ ;  /* 0x0000000f07067890 */ /* 0x000fc4000fffe0ff */
[C---:B------:R-:W-:Y:S01]  /*0140*/  LEA R2, R12.reuse, UR4, 0x6 ;  /* 0x000000040c027c11 */ /* 0x040fe2000f8e30ff */
[----:B------:R-:W-:Y:S01]  /*0150*/  UMOV UR4, URZ ;  /* 0x000000ff00047c82 */ /* 0x000fe20008000000 */
[C---:B------:R-:W-:Y:S02]  /*0160*/  LEA R16, R13.reuse, UR5, 0x2 ;  /* 0x000000050d107c11 */ /* 0x040fe4000f8e10ff */
[----:B------:R-:W-:Y:S02]  /*0170*/  LEA R20, R13, R2, 0x2 ;  /* 0x000000020d147211 */ /* 0x000fe400078e10ff */
[----:B------:R-:W-:Y:S01]  /*0180*/  LEA R19, R12, R16, 0x6 ;  /* 0x000000100c137211 */ /* 0x000fe200078e30ff */
[----:B------:R-:W-:Y:S06]  /*0190*/  BRA.U !UP0, `(.L_x_4) ;  /* 0x0000000508f87547 */ /* 0x000fec000b800000 */
[----:B------:R-:W-:Y:S01]  /*01a0*/  USHF.R.U32.HI UR4, URZ, 0x4, UR6 ;  /* 0x00000004ff047899 */ /* 0x000fe20008011606 */
[----:B------:R-:W-:Y:S01]  /*01b0*/  IMAD R18, R3, UR7, R12 ;  /* 0x0000000703127c24 */ /* 0x000fe2000f8e020c */
[----:B------:R-:W-:Y:S01]  /*01c0*/  MOV R21, RZ ;  /* 0x000000ff00157202 */ /* 0x000fe20000000f00 */
[----:B------:R-:W-:Y:S01]  /*01d0*/  IMAD R17, R0, UR7, R13 ;  /* 0x0000000700117c24 */ /* 0x000fe2000f8e020d */
[----:B------:R-:W-:Y:S01]  /*01e0*/  ULOP3.LUT UR4, UR4, 0x7fffffe, URZ, 0xc0, !UPT ;  /* 0x07fffffe04047892 */ /* 0x000fe2000f8ec0ff */
[----:B------:R-:W-:Y:S01]  /*01f0*/  MOV R15, R13 ;  /* 0x0000000d000f7202 */ /* 0x000fe20000000f00 */
[----:B------:R-:W0:Y:S01]  /*0200*/  LDCU UR5, c[0x0][0x398] ;  /* 0x00007300ff0577ac */ /* 0x000e220008000800 */
[----:B------:R-:W-:Y:S02]  /*0210*/  MOV R14, R12 ;  /* 0x0000000c000e7202 */ /* 0x000fe40000000f00 */
[----:B------:R-:W-:Y:S01]  /*0220*/  IADD3 R18, PT, PT, R18, 0x10, RZ ;  /* 0x0000001012127810 */ /* 0x000fe20007ffe0ff */
[----:B------:R-:W-:Y:S01]  /*0230*/  UIADD3 UR4, UPT, UPT, -UR4, URZ, URZ ;  /* 0x000000ff04047290 */ /* 0x000fe2000fffe1ff */
[----:B------:R-:W-:-:S11]  /*0240*/  IADD3 R17, PT, PT, R17, 0x10, RZ ;  /* 0x0000001011117810 */ /* 0x000fd60007ffe0ff */
.L_x_5:
[----:B0-----:R-:W-:Y:S01]  /*0250*/  UMOV UR7, UR5 ;  /* 0x0000000500077c82 */ /* 0x001fe20008000000 */
[----:B------:R-:W-:Y:S02]  /*0260*/  VIMNMX.U32 R4, PT, PT, R0, R15, !PT ;  /* 0x0000000f00047248 */ /* 0x000fe40007fe0000 */
[----:B------:R-:W-:Y:S02]  /*0270*/  CS2R R26, SRZ ;  /* 0x00000000001a7805 */ /* 0x000fe4000001ff00 */
[----:B------:R-:W-:Y:S02]  /*0280*/  ISETP.GE.U32.AND P0, PT, R14, UR7, PT ;  /* 0x000000070e007c0c */ /* 0x000fe4000bf06070 */
[----:B------:R-:W-:Y:S02]  /*0290*/  ISETP.GE.U32.AND P1, PT, R4, UR7, PT ;  /* 0x0000000704007c0c */ /* 0x000fe4000bf26070 */
[----:B------:R-:W-:-:S11]  /*02a0*/  ISETP.GE.OR P0, PT, R3, UR7, P0 ;  /* 0x0000000703007c0c */ /* 0x000fd60008706670 */
[----:B------:R-:W0:Y:S01]  /*02b0*/  @!P1 LDC.64 R6, c[0x0][0x380] ;  /* 0x0000e000ff069b82 */ /* 0x000e220000000a00 */
[----:B------:R-:W-:Y:S02]  /*02c0*/  @!P1 IADD3 R9, PT, PT, R17, -0x10, RZ ;  /* 0xfffffff011099810 */ /* 0x000fe40007ffe0ff */
[----:B------:R-:W-:-:S05]  /*02d0*/  @!P0 IADD3 R23, PT, PT, R18, -0x10, RZ ;  /* 0xfffffff012178810 */ /* 0x000fca0007ffe0ff */
[----:B------:R-:W1:Y:S01]  /*02e0*/  @!P0 LDC.64 R4, c[0x0][0x388] ;  /* 0x0000e200ff048b82 */ /* 0x000e620000000a00 */
[----:B0-----:R-:W-:-:S05]  /*02f0*/  @!P1 IMAD.WIDE.U32 R6, R9, 0x4, R6 ;  /* 0x0000000409069825 */ /* 0x001fca00078e0006 */
[----:B------:R-:W2:Y:S01]  /*0300*/  @!P1 LDG.E R27, desc[UR8][R6.64] ;  /* 0x00000008061b9981 */ /* 0x000ea2000c1e1900 */
[----:B-1----:R-:W-:-:S05]  /*0310*/  @!P0 IMAD.WIDE.U32 R22, R23, 0x4, R4 ;  /* 0x0000000417168825 */ /* 0x002fca00078e0004 */
[----:B------:R-:W3:Y:S04]  /*0320*/  @!P0 LDG.E R26, desc[UR8][R22.64] ;  /* 0x00000008161a8981 */ /* 0x000ee8000c1e1900 */
        /* <DEDUP_REMOVED lines=8> */
[----:B------:R-:W-:Y:S04]  /*03b0*/  LDS R25, [R16+0x100] ;  /* 0x0001000010197984 */ /* 0x000fe80000000800 */
[----:B------:R-:W4:Y:S04]  /*03c0*/  LDS.128 R4, [R2+0x10] ;  /* 0x0000100002047984 */ /* 0x000f280000000c00 */
[----:B------:R-:W5:Y:S04]  /*03d0*/  LDS R22, [R16+0x140] ;  /* 0x0001400010167984 */ /* 0x000f680000000800 */
[----:B------:R-:W-:Y:S04]  /*03e0*/  LDS R23, [R16+0x200] ;  /* 0x0002000010177984 */ /* 0x000fe80000000800 */
[----:B------:R-:W-:Y:S01]  /*03f0*/  LDS R27, [R16+0x300] ;  /* 0x00030000101b7984 */ /* 0x000fe20000000800 */
[----:B0-----:R-:W-:-:S03]  /*0400*/  FFMA R8, R8, R28, R21 ;  /* 0x0000001c08087223 */ /* 0x001fc60000000015 */
[----:B------:R-:W0:Y:S01]  /*0410*/  LDS R21, [R16+0x180] ;  /* 0x0001800010157984 */ /* 0x000e220000000800 */
[----:B-1----:R-:W-:-:S04]  /*0420*/  FFMA R9, R29, R9, R8 ;  /* 0x000000091d097223 */ /* 0x002fc80000000008 */
[----:B--2---:R-:W-:Y:S02]  /*0430*/  FFMA R9, R26, R10, R9 ;  /* 0x0000000a1a097223 */ /* 0x004fe40000000009 */
[----:B------:R-:W-:Y:S02]  /*0440*/  LDS R26, [R16+0x3c0] ;  /* 0x0003c000101a7984 */ /* 0x000fe40000000800 */
[----:B---3--:R-:W-:Y:S02]  /*0450*/  FFMA R9, R24, R11, R9 ;  /* 0x0000000b18097223 */ /* 0x008fe40000000009 */
[----:B------:R-:W1:Y:S02]  /*0460*/  LDS R24, [R16+0x1c0] ;  /* 0x0001c00010187984 */ /* 0x000e640000000800 */
[----:B----4-:R-:W-:Y:S02]  /*0470*/  FFMA R25, R4, R25, R9 ;  /* 0x0000001904197223 */ /* 0x010fe40000000009 */
[----:B------:R-:W2:Y:S04]  /*0480*/  LDS.128 R8, [R2+0x20] ;  /* 0x0000200002087984 */ /* 0x000ea80000000c00 */
[----:B------:R-:W3:Y:S01]  /*0490*/  LDS R4, [R16+0x240] ;  /* 0x0002400010047984 */ /* 0x000ee20000000800 */
[----:B-----5:R-:W-:-:S03]  /*04a0*/  FFMA R22, R22, R5, R25 ;  /* 0x0000000516167223 */ /* 0x020fc60000000019 */
[----:B------:R-:W4:Y:S01]  /*04b0*/  LDS R5, [R16+0x280] ;  /* 0x0002800010057984 */ /* 0x000f220000000800 */
[----:B------:R-:W-:-:S04]  /*04c0*/  VIADDMNMX.U32 R25, R15, 0x10, R0, !PT ;  /* 0x000000100f197846 */ /* 0x000fc80007800000 */
[----:B------:R-:W-:Y:S02]  /*04d0*/  ISETP.GE.U32.AND P0, PT, R25, UR7, PT ;  /* 0x0000000719007c0c */ /* 0x000fe4000bf06070 */
[----:B------:R-:W5:Y:S01]  /*04e0*/  LDS R25, [R16+0x2c0] ;  /* 0x0002c00010197984 */ /* 0x000f620000000800 */
[----:B0-----:R-:W-:-:S10]  /*04f0*/  FFMA R21, R21, R6, R22 ;  /* 0x0000000615157223 */ /* 0x001fd40000000016 */
[----:B------:R-:W0:Y:S01]  /*0500*/  @!P0 LDC.64 R28, c[0x0][0x380] ;  /* 0x0000e000ff1c8b82 */ /* 0x000e220000000a00 */
[----:B-1----:R-:W-:Y:S02]  /*0510*/  FFMA R7, R24, R7, R21 ;  /* 0x0000000718077223 */ /* 0x002fe40000000015 */
[----:B------:R-:W-:Y:S04]  /*0520*/  LDS R24, [R16+0x340] ;  /* 0x0003400010187984 */ /* 0x000fe80000000800 */
[----:B------:R-:W-:Y:S01]  /*0530*/  LDS R21, [R16+0x380] ;  /* 0x0003800010157984 */ /* 0x000fe20000000800 */
[----:B--2---:R-:W-:-:S04]  /*0540*/  FFMA R7, R8, R23, R7 ;  /* 0x0000001708077223 */ /* 0x004fc80000000007 */
[----:B---3--:R-:W-:-:S04]  /*0550*/  FFMA R4, R4, R9, R7 ;  /* 0x0000000904047223 */ /* 0x008fc80000000007 */
[----:B----4-:R-:W-:Y:S02]  /*0560*/  FFMA R10, R5, R10, R4 ;  /* 0x0000000a050a7223 */ /* 0x010fe40000000004 */
[----:B------:R-:W1:Y:S01]  /*0570*/  LDS.128 R4, [R2+0x30] ;  /* 0x0000300002047984 */ /* 0x000e620000000c00 */
[----:B------:R-:W-:Y:S02]  /*0580*/  HFMA2 R23, -RZ, RZ, 0, 0 ;  /* 0x00000000ff177431 */ /* 0x000fe400000001ff */
[----:B0-----:R-:W-:Y:S01]  /*0590*/  @!P0 IMAD.WIDE.U32 R28, R17, 0x4, R28 ;  /* 0x00000004111c8825 */ /* 0x001fe200078e001c */
[----:B------:R-:W-:Y:S06]  /*05a0*/  BAR.SYNC.DEFER_BLOCKING 0x0 ;  /* 0x0000000000007b1d */ /* 0x000fec0000010000 */
[----:B------:R-:W2:Y:S01]  /*05b0*/  @!P0 LDG.E R23, desc[UR8][R28.64] ;  /* 0x000000081c178981 */ /* 0x000ea2000c1e1900 */
[----:B------:R-:W-:-:S04]  /*05c0*/  IADD3 R8, PT, PT, R14, 0x10, RZ ;  /* 0x000000100e087810 */ /* 0x000fc80007ffe0ff */
[----:B------:R-:W-:-:S04]  /*05d0*/  ISETP.GE.U32.AND P0, PT, R8, UR7, PT ;  /* 0x0000000708007c0c */ /* 0x000fc8000bf06070 */
[----:B------:R-:W-:-:S13]  /*05e0*/  ISETP.GE.OR P0, PT, R3, UR7, P0 ;  /* 0x0000000703007c0c */ /* 0x000fda0008706670 */
[----:B------:R-:W0:Y:S01]  /*05f0*/  @!P0 LDC.64 R8, c[0x0][0x388] ;  /* 0x0000e200ff088b82 */ /* 0x000e220000000a00 */
[----:B--2---:R0:W-:Y:S02]  /*0600*/  STS [R20], R23 ;  /* 0x0000001714007388 */ /* 0x0041e40000000800 */
[----:B0-----:R-:W-:Y:S01]  /*0610*/  @!P0 IMAD.WIDE.U32 R22, R18, 0x4, R8 ;  /* 0x0000000412168825 */ /* 0x001fe200078e0008 */
[----:B------:R-:W-:-:S06]  /*0620*/  MOV R8, RZ ;  /* 0x000000ff00087202 */ /* 0x000fcc0000000f00 */
[----:B------:R0:W2:Y:S01]  /*0630*/  @!P0 LDG.E R8, desc[UR8][R22.64] ;  /* 0x0000000816088981 */ /* 0x0000a2000c1e1900 */
[----:B-----5:R-:W-:-:S04]  /*0640*/  FFMA R11, R25, R11, R10 ;  /* 0x0000000b190b7223 */ /* 0x020fc8000000000a */
[----:B-1----:R-:W-:-:S04]  /*0650*/  FFMA R27, R4, R27, R11 ;  /* 0x0000001b041b7223 */ /* 0x002fc8000000000b */
[----:B------:R-:W-:-:S04]  /*0660*/  FFMA R24, R24, R5, R27 ;  /* 0x0000000518187223 */ /* 0x000fc8000000001b */
[----:B------:R-:W-:-:S04]  /*0670*/  FFMA R21, R21, R6, R24 ;  /* 0x0000000615157223 */ /* 0x000fc80000000018 */
[----:B0-----:R-:W-:Y:S01]  /*0680*/  FFMA R23, R26, R7, R21 ;  /* 0x000000071a177223 */ /* 0x001fe20000000015 */
[----:B------:R-:W-:-:S04]  /*0690*/  UIADD3 UR4, UPT, UPT, UR4, 0x2, URZ ;  /* 0x0000000204047890 */ /* 0x000fc8000fffe0ff */
[----:B------:R-:W-:Y:S01]  /*06a0*/  UISETP.NE.AND UP0, UPT, UR4, URZ, UPT ;  /* 0x000000ff0400728c */ /* 0x000fe2000bf05270 */
[----:B------:R-:W-:Y:S02]  /*06b0*/  IADD3 R15, PT, PT, R15, 0x20, RZ ;  /* 0x000000200f0f7810 */ /* 0x000fe40007ffe0ff */
[----:B------:R-:W-:Y:S02]  /*06c0*/  IADD3 R14, PT, PT, R14, 0x20, RZ ;  /* 0x000000200e0e7810 */ /* 0x000fe40007ffe0ff */
[----:B------:R-:W-:Y:S02]  /*06d0*/  IADD3 R17, PT, PT, R17, 0x20, RZ ;  /* 0x0000002011117810 */ /* 0x000fe40007ffe0ff */
[----:B------:R-:W-:Y:S01]  /*06e0*/  IADD3 R18, PT, PT, R18, 0x20, RZ ;  /* 0x0000002012127810 */ /* 0x000fe20007ffe0ff */
[----:B--2---:R-:W-:Y:S01]  /*06f0*/  STS [R19], R8 ;  /* 0x0000000813007388 */ /* 0x004fe20000000800 */
        /* <DEDUP_REMOVED lines=9> */
[----:B------:R-:W-:Y:S01]  /*0790*/  LDS R26, [R16+0x1c0] ;  /* 0x0001c000101a7984 */ /* 0x000fe20000000800 */
[----:B0-----:R-:W-:-:S03]  /*07a0*/  FFMA R25, R8, R25, R23 ;  /* 0x0000001908197223 */ /* 0x001fc60000000017 */
[----:B------:R-:W0:Y:S01]  /*07b0*/  LDS R23, [R16+0x180] ;  /* 0x0001800010177984 */ /* 0x000e220000000800 */
[----:B-1----:R-:W-:-:S03]  /*07c0*/  FFMA R28, R28, R9, R25 ;  /* 0x000000091c1c7223 */ /* 0x002fc60000000019 */
[----:B------:R-:W-:Y:S01]  /*07d0*/  LDS R25, [R16+0x200] ;  /* 0x0002000010197984 */ /* 0x000fe20000000800 */
[----:B--2---:R-:W-:-:S03]  /*07e0*/  FFMA R27, R27, R10, R28 ;  /* 0x0000000a1b1b7223 */ /* 0x004fc6000000001c */
[----:B------:R-:W-:Y:S01]  /*07f0*/  LDS R28, [R16+0x380] ;  /* 0x00038000101c7984 */ /* 0x000fe20000000800 */
[----:B---3--:R-:W-:-:S03]  /*0800*/  FFMA R27, R24, R11, R27 ;  /* 0x0000000b181b7223 */ /* 0x008fc6000000001b */
[----:B------:R-:W1:Y:S04]  /*0810*/  LDS.128 R8, [R2+0x20] ;  /* 0x0000200002087984 */ /* 0x000e680000000c00 */
[----:B------:R-:W2:Y:S01]  /*0820*/  LDS R24, [R16+0x240] ;  /* 0x0002400010187984 */ /* 0x000ea20000000800 */
[----:B----4-:R-:W-:-:S04]  /*0830*/  FFMA R21, R4, R21, R27 ;  /* 0x0000001504157223 */ /* 0x010fc8000000001b */
[----:B-----5:R-:W-:Y:S02]  /*0840*/  FFMA R22, R22, R5, R21 ;  /* 0x0000000516167223 */ /* 0x020fe40000000015 */
[----:B------:R-:W3:Y:S02]  /*0850*/  LDS R21, [R16+0x280] ;  /* 0x0002800010157984 */ /* 0x000ee40000000800 */
[----:B0-----:R-:W-:Y:S02]  /*0860*/  FFMA R23, R23, R6, R22 ;  /* 0x0000000617177223 */ /* 0x001fe40000000016 */
[----:B------:R-:W0:Y:S02]  /*0870*/  LDS R22, [R16+0x2c0] ;  /* 0x0002c00010167984 */ /* 0x000e240000000800 */
[----:B------:R-:W-:Y:S02]  /*0880*/  FFMA R27, R26, R7, R23 ;  /* 0x000000071a1b7223 */ /* 0x000fe40000000017 */
[----:B------:R-:W-:Y:S04]  /*0890*/  LDS R23, [R16+0x300] ;  /* 0x0003000010177984 */ /* 0x000fe80000000800 */
[----:B------:R-:W4:Y:S01]  /*08a0*/  LDS.128 R4, [R2+0x30] ;  /* 0x0000300002047984 */ /* 0x000f220000000c00 */
[----:B-1----:R-:W-:-:S03]  /*08b0*/  FFMA R25, R8, R25, R27 ;  /* 0x0000001908197223 */ /* 0x002fc6000000001b */
[----:B------:R-:W1:Y:S01]  /*08c0*/  LDS R8, [R16+0x340] ;  /* 0x0003400010087984 */ /* 0x000e620000000800 */
[----:B--2---:R-:W-:-:S03]  /*08d0*/  FFMA R26, R24, R9, R25 ;  /* 0x00000009181a7223 */ /* 0x004fc60000000019 */
[----:B------:R-:W2:Y:S01]  /*08e0*/  LDS R24, [R16+0x3c0] ;  /* 0x0003c00010187984 */ /* 0x000ea20000000800 */
[----:B---3--:R-:W-:-:S04]  /*08f0*/  FFMA R21, R21, R10, R26 ;  /* 0x0000000a15157223 */ /* 0x008fc8000000001a */
[----:B0-----:R-:W-:-:S04]  /*0900*/  FFMA R11, R22, R11, R21 ;  /* 0x0000000b160b7223 */ /* 0x001fc80000000015 */
[----:B----4-:R-:W-:-:S04]  /*0910*/  FFMA R11, R4, R23, R11 ;  /* 0x00000017040b7223 */ /* 0x010fc8000000000b */
[----:B-1----:R-:W-:-:S04]  /*0920*/  FFMA R5, R8, R5, R11 ;  /* 0x0000000508057223 */ /* 0x002fc8000000000b */
[----:B------:R-:W-:-:S04]  /*0930*/  FFMA R5, R28, R6, R5 ;  /* 0x000000061c057223 */ /* 0x000fc80000000005 */
[----:B--2---:R-:W-:Y:S01]  /*0940*/  FFMA R21, R24, R7, R5 ;  /* 0x0000000718157223 */ /* 0x004fe20000000005 */
[----:B------:R-:W-:Y:S06]  /*0950*/  BAR.SYNC.DEFER_BLOCKING 0x0 ;  /* 0x0000000000007b1d */ /* 0x000fec0000010000 */
[----:B------:R-:W-:Y:S05]  /*0960*/  BRA.U UP0, `(.L_x_5) ;  /* 0xfffffff900387547 */ /* 0x000fea000b83ffff */
[----:B------:R-:W-:-:S12]  /*0970*/  ULOP3.LUT UR4, UR6, 0x7fffffe0, URZ, 0xc0, !UPT ;  /* 0x7fffffe006047892 */ /* 0x000fd8000f8ec0ff */
.L_x_4:
[----:B------:R-:W-:-:S09]  /*0980*/  ULOP3.LUT UP0, URZ, UR6, 0x10, URZ, 0xc0, !UPT ;  /* 0x0000001006ff7892 */ /* 0x000fd2000f80c0ff */
[----:B------:R-:W-:Y:S05]  /*0990*/  BRA.U !UP0, `(.L_x_3) ;  /* 0x0000000108dc7547 */ /* 0x000fea000b800000 */
[----:B------:R-:W-:Y:S02]  /*09a0*/  IADD3 R7, PT, PT, R13, UR4, RZ ;  /* 0x000000040d077c10 */ /* 0x000fe4000fffe0ff */
[----:B------:R-:W-:Y:S02]  /*09b0*/  CS2R R14, SRZ ;  /* 0x00000000000e7805 */ /* 0x000fe4000001ff00 */
[----:B------:R-:W-:Y:S02]  /*09c0*/  IADD3 R12, PT, PT, R12, UR4, RZ ;  /* 0x000000040c0c7c10 */ /* 0x000fe4000fffe0ff */
[----:B------:R-:W-:Y:S02]  /*09d0*/  VIMNMX.U32 R4, PT, PT, R0, R7, !PT ;  /* 0x0000000700047248 */ /* 0x000fe40007fe0000 */
[----:B------:R-:W-:Y:S02]  /*09e0*/  ISETP.GE.U32.AND P0, PT, R12, UR7, PT ;  /* 0x000000070c007c0c */ /* 0x000fe4000bf06070 */
[----:B------:R-:W-:-:S02]  /*09f0*/  ISETP.GE.U32.AND P1, PT, R4, UR7, PT ;  /* 0x0000000704007c0c */ /* 0x000fc4000bf26070 */
[----:B------:R-:W-:-:S11]  /*0a00*/  ISETP.GE.OR P0, PT, R3, UR7, P0 ;  /* 0x0000000703007c0c */ /* 0x000fd60008706670 */
[----:B------:R-:W0:Y:S01]  /*0a10*/  @!P1 LDC.64 R8, c[0x0][0x380] ;  /* 0x0000e000ff089b82 */ /* 0x000e220000000a00 */
[----:B------:R-:W-:Y:S02]  /*0a20*/  @!P1 IMAD R7, R0, UR7, R7 ;  /* 0x0000000700079c24 */ /* 0x000fe4000f8e0207 */
[----:B------:R-:W-:-:S05]  /*0a30*/  @!P0 IMAD R13, R3, UR7, R12 ;  /* 0x00000007030d8c24 */ /* 0x000fca000f8e020c */
        /* <DEDUP_REMOVED lines=16> */
[----:B------:R-:W5:Y:S04]  /*0b40*/  LDS R23, [R16+0x180] ;  /* 0x0001800010177984 */ /* 0x000f680000000800 */
[----:B------:R-:W5:Y:S04]  /*0b50*/  LDS R20, [R16+0x1c0] ;  /* 0x0001c00010147984 */ /* 0x000f680000000800 */
[----:B------:R-:W-:Y:S04]  /*0b60*/  LDS R19, [R16+0x200] ;  /* 0x0002000010137984 */ /* 0x000fe80000000800 */
[----:B------:R-:W5:Y:S01]  /*0b70*/  LDS.128 R12, [R2+0x20] ;  /* 0x00002000020c7984 */ /* 0x000f620000000c00 */
[----:B0-----:R-:W-:-:S03]  /*0b80*/  FFMA R4, R4, R22, R21 ;  /* 0x0000001604047223 */ /* 0x001fc60000000015 */
[----:B------:R-:W0:Y:S01]  /*0b90*/  LDS R22, [R16+0x240] ;  /* 0x0002400010167984 */ /* 0x000e220000000800 */
[----:B-1----:R-:W-:-:S03]  /*0ba0*/  FFMA R4, R27, R5, R4 ;  /* 0x000000051b047223 */ /* 0x002fc60000000004 */
[----:B------:R-:W1:Y:S01]  /*0bb0*/  LDS R21, [R16+0x280] ;  /* 0x0002800010157984 */ /* 0x000e620000000800 */
[----:B--2---:R-:W-:-:S03]  /*0bc0*/  FFMA R25, R25, R6, R4 ;  /* 0x0000000619197223 */ /* 0x004fc60000000004 */
[----:B------:R-:W2:Y:S01]  /*0bd0*/  LDS R24, [R16+0x2c0] ;  /* 0x0002c00010187984 */ /* 0x000ea20000000800 */
[----:B---3--:R-:W-:-:S03]  /*0be0*/  FFMA R27, R26, R7, R25 ;  /* 0x000000071a1b7223 */ /* 0x008fc60000000019 */
[----:B------:R-:W-:Y:S04]  /*0bf0*/  LDS R25, [R16+0x300] ;  /* 0x0003000010197984 */ /* 0x000fe80000000800 */
[----:B------:R-:W3:Y:S01]  /*0c00*/  LDS.128 R4, [R2+0x30] ;  /* 0x0000300002047984 */ /* 0x000ee20000000c00 */
[----:B----4-:R-:W-:-:S03]  /*0c10*/  FFMA R27, R8, R17, R27 ;  /* 0x00000011081b7223 */ /* 0x010fc6000000001b */
[----:B------:R-:W4:Y:S04]  /*0c20*/  LDS R26, [R16+0x340] ;  /* 0x00034000101a7984 */ /* 0x000f280000000800 */
[----:B------:R-:W4:Y:S01]  /*0c30*/  LDS R17, [R16+0x380] ;  /* 0x0003800010117984 */ /* 0x000f220000000800 */
[----:B-----5:R-:W-:-:S03]  /*0c40*/  FFMA R18, R18, R9, R27 ;  /* 0x0000000912127223 */ /* 0x020fc6000000001b */
[----:B------:R-:W5:Y:S01]  /*0c50*/  LDS R8, [R16+0x3c0] ;  /* 0x0003c00010087984 */ /* 0x000f620000000800 */
[----:B------:R-:W-:-:S04]  /*0c60*/  FFMA R23, R23, R10, R18 ;  /* 0x0000000a17177223 */ /* 0x000fc80000000012 */
[----:B------:R-:W-:-:S04]  /*0c70*/  FFMA R11, R20, R11, R23 ;  /* 0x0000000b140b7223 */ /* 0x000fc80000000017 */
[----:B------:R-:W-:-:S04]  /*0c80*/  FFMA R11, R12, R19, R11 ;  /* 0x000000130c0b7223 */ /* 0x000fc8000000000b */
[----:B0-----:R-:W-:-:S04]  /*0c90*/  FFMA R22, R22, R13, R11 ;  /* 0x0000000d16167223 */ /* 0x001fc8000000000b */
[----:B-1----:R-:W-:-:S04]  /*0ca0*/  FFMA R21, R21, R14, R22 ;  /* 0x0000000e15157223 */ /* 0x002fc80000000016 */
[----:B--2---:R-:W-:-:S04]  /*0cb0*/  FFMA R15, R24, R15, R21 ;  /* 0x0000000f180f7223 */ /* 0x004fc80000000015 */
[----:B---3--:R-:W-:-:S04]  /*0cc0*/  FFMA R15, R4, R25, R15 ;  /* 0x00000019040f7223 */ /* 0x008fc8000000000f */
[----:B----4-:R-:W-:-:S04]  /*0cd0*/  FFMA R26, R26, R5, R15 ;  /* 0x000000051a1a7223 */ /* 0x010fc8000000000f */
[----:B------:R-:W-:-:S04]  /*0ce0*/  FFMA R17, R17, R6, R26 ;  /* 0x0000000611117223 */ /* 0x000fc8000000001a */
[----:B-----5:R-:W-:Y:S01]  /*0cf0*/  FFMA R21, R8, R7, R17 ;  /* 0x0000000708157223 */ /* 0x020fe20000000011 */
[----:B------:R-:W-:Y:S06]  /*0d00*/  BAR.SYNC.DEFER_BLOCKING 0x0 ;  /* 0x0000000000007b1d */ /* 0x000fec0000010000 */
.L_x_3:
[----:B------:R-:W-:-:S04]  /*0d10*/  VIMNMX R2, PT, PT, R0, R3, !PT ;  /* 0x0000000300027248 */ /* 0x000fc80007fe0100 */
[----:B------:R-:W-:-:S13]  /*0d20*/  ISETP.GE.AND P0, PT, R2, UR7, PT ;  /* 0x0000000702007c0c */ /* 0x000fda000bf06270 */
[----:B------:R-:W-:Y:S05]  /*0d30*/  @P0 EXIT ;  /* 0x000000000000094d */ /* 0x000fea0003800000 */
[----:B------:R-:W0:Y:S01]  /*0d40*/  LDC.64 R4, c[0x0][0x390] ;  /* 0x0000e400ff047b82 */ /* 0x000e220000000a00 */
[----:B------:R-:W-:-:S04]  /*0d50*/  IMAD R3, R0, UR7, R3 ;  /* 0x0000000700037c24 */ /* 0x000fc8000f8e0203 */
[----:B0-----:R-:W-:-:S05]  /*0d60*/  IMAD.WIDE R2, R3, 0x4, R4 ;  /* 0x0000000403027825 */ /* 0x001fca00078e0204 */
[----:B------:R-:W-:Y:S01]  /*0d70*/  STG.E desc[UR8][R2.64], R21 ;  /* 0x0000001502007986 */ /* 0x000fe2000c101908 */
[----:B------:R-:W-:Y:S05]  /*0d80*/  EXIT ;  /* 0x000000000000794d */ /* 0x000fea0003800000 */
.L_x_6:
        /* <DEDUP_REMOVED lines=15> */
.L_x_108:


//--------------------- .text._Z16matmul_attentionPfS_S_i --------------------------
	.section	.text._Z16matmul_attentionPfS_S_i,"ax",@progbits
	.align	128
        .global         _Z16matmul_attentionPfS_S_i
        .type           _Z16matmul_attentionPfS_S_i,@function
        .size           _Z16matmul_attentionPfS_S_i,(.L_x_109 - _Z16matmul_attentionPfS_S_i)
        .other          _Z16matmul_attentionPfS_S_i,@"STO_CUDA_ENTRY STV_DEFAULT"
_Z16matmul_attentionPfS_S_i:
.text._Z16matmul_attentionPfS_S_i:
[----:B------:R-:W-:Y:S01]  /*0000*/  LDC R1, c[0x0][0x37c] ;  /* 0x0000df00ff017b82 */ /* 0x000fe20000000800 */
[----:B------:R-:W0:Y:S07]  /*0010*/  S2R R0, SR_TID.Y ;  /* 0x0000000000007919 */ /* 0x000e2e0000002200 */
[----:B------:R-:W0:Y:S01]  /*0020*/  S2UR UR4, SR_CTAID.Y ;  /* 0x00000000000479c3 */ /* 0x000e220000002600 */
[----:B------:R-:W1:Y:S01]  /*0030*/  LDCU UR20, c[0x0][0x398] ;  /* 0x00007300ff1477ac */ /* 0x000e620008000800 */
[----:B------:R-:W2:Y:S06]  /*0040*/  S2R R3, SR_TID.X ;  /* 0x0000000000037919 */ /* 0x000eac0000002100 */
[----:B------:R-:W0:Y:S08]  /*0050*/  LDC R13, c[0x0][0x364] ;  /* 0x0000d900ff0d7b82 */ /* 0x000e300000000800 */
[----:B------:R-:W2:Y:S08]  /*0060*/  S2UR UR5, SR_CTAID.X ;  /* 0x00000000000579c3 */ /* 0x000eb00000002500 */
[----:B------:R-:W2:Y:S01]  /*0070*/  LDC R2, c[0x0][0x360] ;  /* 0x0000d800ff027b82 */ /* 0x000ea20000000800 */
[----:B0-----:R-:W-:-:S02]  /*0080*/  IMAD R13, R13, UR4, R0 ;  /* 0x000000040d0d7c24 */ /* 0x001fc4000f8e0200 */
[----:B--2---:R-:W-:-:S05]  /*0090*/  IMAD R0, R2, UR5, R3 ;  /* 0x0000000502007c24 */ /* 0x004fca000f8e0203 */
[----:B------:R-:W-:-:S04]  /*00a0*/  VIMNMX R2, PT, PT, R13, R0, !PT ;  /* 0x000000000d027248 */ /* 0x000fc80007fe0100 */
[----:B-1----:R-:W-:-:S13]  /*00b0*/  ISETP.GE.AND P0, PT, R2, UR20, PT ;  /* 0x0000001402007c0c */ /* 0x002fda000bf06270 */
[----:B------:R-:W-:Y:S05]  /*00c0*/  @P0 EXIT ;  /* 0x000000000000094d */ /* 0x000fea0003800000 */
[----:B------:R-:W-:Y:S01]  /*00d0*/  UISETP.GE.U32.AND UP0, UPT, UR20, 0x8, UPT ;  /* 0x000000081400788c */ /* 0x000fe2000bf06070 */
[----:B------:R-:W-:Y:S02]  /*00e0*/  HFMA2 R12, -RZ, RZ, 0, 0 ;  /* 0x00000000ff0c7431 */ /* 0x000fe400000001ff */
[----:B------:R-:W-:Y:S01]  /*00f0*/  IMAD R13, R13, UR20, RZ ;  /* 0x000000140d0d7c24 */ /* 0x000fe2000f8e02ff */
[----:B------:R-:W-:Y:S01]  /*0100*/  UMOV UR4, URZ ;  /* 0x000000ff00047c82 */ /* 0x000fe20008000000 */
[----:B------:R-:W0:Y:S04]  /*0110*/  LDCU.64 UR18, c[0x0][0x358] ;  /* 0x00006b00ff1277ac */ /* 0x000e280008000a00 */
[----:B------:R-:W-:Y:S05]  /*0120*/  BRA.U !UP0, `(.L_x_7) ;  /* 0x0000000508047547 */ /* 0x000fea000b800000 */
[----:B------:R-:W1:Y:S01]  /*0130*/  LDCU.128 UR24, c[0x0][0x380] ;  /* 0x00007000ff1877ac */ /* 0x000e620008000c00 */
[----:B------:R-:W-:Y:S02]  /*0140*/  MOV R12, RZ ;  /* 0x000000ff000c7202 */ /* 0x000fe40000000f00 */
[----:B------:R-:W-:Y:S01]  /*0150*/  MOV R14, R0 ;  /* 0x00000000000e7202 */ /* 0x000fe20000000f00 */
[----:B------:R-:W-:-:S04]  /*0160*/  ULOP3.LUT UR4, UR20, 0x7ffffff8, URZ, 0xc0, !UPT ;  /* 0x7ffffff814047892 */ /* 0x000fc8000f8ec0ff */
[----:B------:R-:W-:Y:S01]  /*0170*/  UIADD3 UR5, UPT, UPT, -UR4, URZ, URZ ;  /* 0x000000ff04057290 */ /* 0x000fe2000fffe1ff */
[----:B-1----:R-:W-:Y:S01]  /*0180*/  MOV R2, UR24 ;  /* 0x0000001800027c02 */ /* 0x002fe20008000f00 */
[----:B------:R-:W-:Y:S01]  /*0190*/  UIMAD.WIDE UR6, UR20, 0x8, UR26 ;  /* 0x00000008140678a5 */ /* 0x000fe2000f8e021a */
[----:B------:R-:W-:Y:S01]  /*01a0*/  MOV R3, UR25 ;  /* 0x0000001900037c02 */ /* 0x000fe20008000f00 */
[----:B------:R-:W-:Y:S02]  /*01b0*/  UIMAD.WIDE UR8, UR20, 0xc, UR26 ;  /* 0x0000000c140878a5 */ /* 0x000fe4000f8e021a */
[----:B------:R-:W-:Y:S01]  /*01c0*/  UIMAD.WIDE UR10, UR20, 0x10, UR26 ;  /* 0x00000010140a78a5 */ /* 0x000fe2000f8e021a */
[----:B------:R-:W-:Y:S01]  /*01d0*/  IMAD.WIDE.U32 R2, R13, 0x4, R2 ;  /* 0x000000040d027825 */ /* 0x000fe200078e0002 */
[----:B------:R-:W-:Y:S02]  /*01e0*/  UIMAD.WIDE UR12, UR20, 0x14, UR26 ;  /* 0x00000014140c78a5 */ /* 0x000fe4000f8e021a */
[----:B------:R-:W-:Y:S01]  /*01f0*/  UIMAD.WIDE UR14, UR20, 0x18, UR26 ;  /* 0x00000018140e78a5 */ /* 0x000fe2000f8e021a */
[----:B------:R-:W-:Y:S01]  /*0200*/  IADD3 R2, P0, PT, R2, 0x10, RZ ;  /* 0x0000001002027810 */ /* 0x000fe20007f1e0ff */
[----:B------:R-:W-:-:S03]  /*0210*/  UIMAD.WIDE UR16, UR20, 0x1c, UR26 ;  /* 0x0000001c141078a5 */ /* 0x000fc6000f8e021a */
[----:B------:R-:W-:-:S09]  /*0220*/  IADD3.X R3, PT, PT, RZ, R3, RZ, P0, !PT ;  /* 0x00000003ff037210 */ /* 0x000fd200007fe4ff */
.L_x_8:
[----:B------:R-:W-:Y:S01]  /*0230*/  UIMAD.WIDE UR22, UR20, 0x4, UR26 ;  /* 0x00000004141678a5 */ /* 0x000fe2000f8e021a */
[----:B------:R-:W-:Y:S02]  /*0240*/  IMAD.MOV.U32 R23, RZ, RZ, 0x4 ;  /* 0x00000004ff177424 */ /* 0x000fe400078e00ff */
[----:B------:R-:W-:Y:S01]  /*0250*/  HFMA2 R11, -RZ, RZ, 0, 2.384185791015625e-07 ;  /* 0x00000004ff0b7431 */ /* 0x000fe200000001ff */
[----:B------:R-:W-:Y:S01]  /*0260*/  MOV R25, 0x4 ;  /* 0x0000000400197802 */ /* 0x000fe20000000f00 */
[----:B0-----:R-:W2:Y:S01]  /*0270*/  LDG.E R21, desc[UR18][R2.64+-0x10] ;  /* 0xfffff01202157981 */ /* 0x001ea2000c1e1900 */
[C---:B------:R-:W-:Y:S01]  /*0280*/  IMAD.WIDE R22, R14.reuse, R23, UR26 ;  /* 0x0000001a0e167e25 */ /* 0x040fe2000f8e0217 */
[----:B------:R-:W-:Y:S02]  /*0290*/  MOV R8, UR22 ;  /* 0x0000001600087c02 */ /* 0x000fe40008000f00 */
[----:B------:R-:W-:Y:S01]  /*02a0*/  MOV R9, UR23 ;  /* 0x0000001700097c02 */ /* 0x000fe20008000f00 */
[----:B------:R-:W3:Y:S02]  /*02b0*/  LDG.E R19, desc[UR18][R2.64+-0xc] ;  /* 0xfffff41202137981 */ /* 0x000ee4000c1e1900 */
[----:B------:R-:W-:-:S02]  /*02c0*/  IMAD.WIDE R8, R14, 0x4, R8 ;  /* 0x000000040e087825 */ /* 0x000fc400078e0208 */
[----:B------:R-:W2:Y:S01]  /*02d0*/  LDG.E R22, desc[UR18][R22.64] ;  /* 0x0000001216167981 */ /* 0x000ea2000c1e1900 */
[----:B------:R-:W-:Y:S01]  /*02e0*/  MOV R5, 0x4 ;  /* 0x0000000400057802 */ /* 0x000fe20000000f00 */
[C---:B------:R-:W-:Y:S02]  /*02f0*/  IMAD.WIDE R24, R14.reuse, R25, UR6 ;  /* 0x000000060e187e25 */ /* 0x040fe4000f8e0219 */
[----:B------:R0:W3:Y:S02]  /*0300*/  LDG.E R20, desc[UR18][R8.64] ;  /* 0x0000001208147981 */ /* 0x0000e4000c1e1900 */
[----:B------:R-:W-:Y:S02]  /*0310*/  IMAD.WIDE R10, R14, R11, UR8 ;  /* 0x000000080e0a7e25 */ /* 0x000fe4000f8e020b */
[----:B------:R-:W4:Y:S04]  /*0320*/  LDG.E R18, desc[UR18][R24.64] ;  /* 0x0000001218127981 */ /* 0x000f28000c1e1900 */
[----:B------:R-:W4:Y:S01]  /*0330*/  LDG.E R17, desc[UR18][R2.64+-0x8] ;  /* 0xfffff81202117981 */ /* 0x000f22000c1e1900 */
[----:B0-----:R-:W-:-:S02]  /*0340*/  HFMA2 R9, -RZ, RZ, 0, 2.384185791015625e-07 ;  /* 0x00000004ff097431 */ /* 0x001fc400000001ff */
[----:B------:R-:W-:Y:S01]  /*0350*/  IMAD.MOV.U32 R7, RZ, RZ, 0x4 ;  /* 0x00000004ff077424 */ /* 0x000fe200078e00ff */
[----:B------:R0:W5:Y:S01]  /*0360*/  LDG.E R16, desc[UR18][R10.64] ;  /* 0x000000120a107981 */ /* 0x000162000c1e1900 */
[----:B------:R-:W-:-:S03]  /*0370*/  IMAD.WIDE R4, R14, R5, UR10 ;  /* 0x0000000a0e047e25 */ /* 0x000fc6000f8e0205 */
[----:B------:R-:W5:Y:S01]  /*0380*/  LDG.E R15, desc[UR18][R2.64+-0x4] ;  /* 0xfffffc12020f7981 */ /* 0x000f62000c1e1900 */
[C---:B------:R-:W-:Y:S01]  /*0390*/  IMAD.WIDE R6, R14.reuse, R7, UR12 ;  /* 0x0000000c0e067e25 */ /* 0x040fe2000f8e0207 */
[----:B------:R-:W-:Y:S02]  /*03a0*/  MOV R27, 0x4 ;  /* 0x00000004001b7802 */ /* 0x000fe40000000f00 */
[----:B------:R1:W5:Y:S01]  /*03b0*/  LDG.E R4, desc[UR18][R4.64] ;  /* 0x0000001204047981 */ /* 0x000362000c1e1900 */
[----:B------:R-:W-:-:S03]  /*03c0*/  IMAD.WIDE R8, R14, R9, UR14 ;  /* 0x0000000e0e087e25 */ /* 0x000fc6000f8e0209 */
[----:B------:R-:W5:Y:S01]  /*03d0*/  LDG.E R23, desc[UR18][R2.64] ;  /* 0x0000001202177981 */ /* 0x000f62000c1e1900 */
[----:B0-----:R-:W-:-:S03]  /*03e0*/  IMAD.WIDE R10, R14, R27, UR16 ;  /* 0x000000100e0a7e25 */ /* 0x001fc6000f8e021b */
[----:B------:R-:W5:Y:S04]  /*03f0*/  LDG.E R7, desc[UR18][R6.64] ;  /* 0x0000001206077981 */ /* 0x000f68000c1e1900 */
[----:B------:R-:W5:Y:S04]  /*0400*/  LDG.E R24, desc[UR18][R2.64+0x4] ;  /* 0x0000041202187981 */ /* 0x000f68000c1e1900 */
[----:B------:R-:W5:Y:S04]  /*0410*/  LDG.E R8, desc[UR18][R8.64] ;  /* 0x0000001208087981 */ /* 0x000f68000c1e1900 */
[----:B------:R-:W5:Y:S04]  /*0420*/  LDG.E R25, desc[UR18][R2.64+0x8] ;  /* 0x0000081202197981 */ /* 0x000f68000c1e1900 */
[----:B------:R-:W5:Y:S04]  /*0430*/  LDG.E R10, desc[UR18][R10.64] ;  /* 0x000000120a0a7981 */ /* 0x000f68000c1e1900 */
[----:B------:R0:W5:Y:S01]  /*0440*/  LDG.E R27, desc[UR18][R2.64+0xc] ;  /* 0x00000c12021b7981 */ /* 0x000162000c1e1900 */
[----:B------:R-:W-:-:S04]  /*0450*/  UIADD3 UR5, UPT, UPT, UR5, 0x8, URZ ;  /* 0x0000000805057890 */ /* 0x000fc8000fffe0ff */
[----:B------:R-:W-:Y:S01]  /*0460*/  UISETP.NE.AND UP0, UPT, UR5, URZ, UPT ;  /* 0x000000ff0500728c */ /* 0x000fe2000bf05270 */
[----:B-1----:R-:W-:Y:S02]  /*0470*/  MOV R5, UR20 ;  /* 0x0000001400057c02 */ /* 0x002fe40008000f00 */
[----:B0-----:R-:W-:Y:S02]  /*0480*/  IADD3 R2, P0, PT, R2, 0x20, RZ ;  /* 0x0000002002027810 */ /* 0x001fe40007f1e0ff */
[----:B------:R-:W-:Y:S02]  /*0490*/  LEA R14, R5, R14, 0x3 ;  /* 0x0000000e050e7211 */ /* 0x000fe400078e18ff */
[----:B------:R-:W-:Y:S01]  /*04a0*/  IADD3.X R3, PT, PT, RZ, R3, RZ, P0, !PT ;  /* 0x00000003ff037210 */ /* 0x000fe200007fe4ff */
[----:B--2---:R-:W-:-:S04]  /*04b0*/  FFMA R22, R21, R22, R12 ;  /* 0x0000001615167223 */ /* 0x004fc8000000000c */
[----:B---3--:R-:W-:-:S04]  /*04c0*/  FFMA R20, R19, R20, R22 ;  /* 0x0000001413147223 */ /* 0x008fc80000000016 */
[----:B----4-:R-:W-:-:S04]  /*04d0*/  FFMA R18, R17, R18, R20 ;  /* 0x0000001211127223 */ /* 0x010fc80000000014 */
[----:B-----5:R-:W-:-:S04]  /*04e0*/  FFMA R16, R15, R16, R18 ;  /* 0x000000100f107223 */ /* 0x020fc80000000012 */
[----:B------:R-:W-:-:S04]  /*04f0*/  FFMA R23, R23, R4, R16 ;  /* 0x0000000417177223 */ /* 0x000fc80000000010 */
[----:B------:R-:W-:-:S04]  /*0500*/  FFMA R24, R24, R7, R23 ;  /* 0x0000000718187223 */ /* 0x000fc80000000017 */
[----:B------:R-:W-:-:S04]  /*0510*/  FFMA R8, R25, R8, R24 ;  /* 0x0000000819087223 */ /* 0x000fc80000000018 */
[----:B------:R-:W-:Y:S01]  /*0520*/  FFMA R12, R27, R10, R8 ;  /* 0x0000000a1b0c7223 */ /* 0x000fe20000000008 */
[----:B------:R-:W-:Y:S06]  /*0530*/  BRA.U UP0, `(.L_x_8) ;  /* 0xfffffffd003c7547 */ /* 0x000fec000b83ffff */
.L_x_7:
[----:B------:R-:W-:-:S04]  /*0540*/  ULOP3.LUT UR6, UR20, 0x7, URZ, 0xc0, !UPT ;  /* 0x0000000714067892 */ /* 0x000fc8000f8ec0ff */
[----:B------:R-:W-:-:S09]  /*0550*/  UISETP.NE.AND UP0, UPT, UR6, URZ, UPT ;  /* 0x000000ff0600728c */ /* 0x000fd2000bf05270 */
[----:B------:R-:W-:Y:S05]  /*0560*/  BRA.U !UP0, `(.L_x_9) ;  /* 0x0000000508387547 */ /* 0x000fea000b800000 */
[----:B------:R-:W-:Y:S02]  /*0570*/  UISETP.GE.U32.AND UP0, UPT, UR6, 0x4, UPT ;  /* 0x000000040600788c */ /* 0x000fe4000bf06070 */
[----:B------:R-:W-:-:S04]  /*0580*/  ULOP3.LUT UR5, UR20, 0x3, URZ, 0xc0, !UPT ;  /* 0x0000000314057892 */ /* 0x000fc8000f8ec0ff */
[----:B------:R-:W-:-:S03]  /*0590*/  UISETP.NE.AND UP1, UPT, UR5, URZ, UPT ;  /* 0x000000ff0500728c */ /* 0x000fc6000bf25270 */
[----:B------:R-:W-:Y:S08]  /*05a0*/  BRA.U !UP0, `(.L_x_10) ;  /* 0x00000001087c7547 */ /* 0x000ff0000b800000 */
[----:B------:R-:W1:Y:S01]  /*05b0*/  LDC.64 R6, c[0x0][0x388] ;  /* 0x0000e200ff067b82 */ /* 0x000e620000000a00 */
[----:B------:R-:W2:Y:S01]  /*05c0*/  LDCU.64 UR6, c[0x0][0x380] ;  /* 0x00007000ff0677ac */ /* 0x000ea20008000a00 */
[----:B------:R-:W-:Y:S01]  /*05d0*/  IMAD.U32 R9, RZ, RZ, UR4 ;  /* 0x00000004ff097e24 */ /* 0x000fe2000f8e00ff */
[C---:B------:R-:W-:Y:S02]  /*05e0*/  IADD3 R3, PT, PT, R13.reuse, UR4, RZ ;  /* 0x000000040d037c10 */ /* 0x040fe4000fffe0ff */
[----:B------:R-:W-:Y:S01]  /*05f0*/  IADD3 R10, P0, PT, R13, UR4, RZ ;  /* 0x000000040d0a7c10 */ /* 0x000fe2000ff1e0ff */
[----:B------:R-:W-:Y:S01]  /*0600*/  IMAD R9, R9, UR20, R0 ;  /* 0x0000001409097c24 */ /* 0x000fe2000f8e0200 */
[----:B------:R-:W-:Y:S01]  /*0610*/  MOV R11, UR20 ;  /* 0x00000014000b7c02 */ /* 0x000fe20008000f00 */
[----:B------:R-:W3:Y:S01]  /*0620*/  LDC.64 R4, c[0x0][0x380] ;  /* 0x0000e000ff047b82 */ /* 0x000ee20000000a00 */
[----:B------:R-:W-:Y:S01]  /*0630*/  MOV R15, UR20 ;  /* 0x00000014000f7c02 */ /* 0x000fe20008000f00 */
[----:B-1----:R-:W-:Y:S01]  /*0640*/  IMAD.WIDE R6, R9, 0x4, R6 ;  /* 0x0000000409067825 */ /* 0x002fe200078e0206 */
[----:B------:R-:W-:-:S05]  /*0650*/  MOV R9, UR20 ;  /* 0x0000001400097c02 */ /* 0x000fca0008000f00 */
[----:B------:R-:W-:Y:S02]  /*0660*/  IMAD.WIDE R8, R9, 0x4, R6 ;  /* 0x0000000409087825 */ /* 0x000fe400078e0206 */
[----:B0-----:R-:W4:Y:S02]  /*0670*/  LDG.E R6, desc[UR18][R6.64] ;  /* 0x0000001206067981 */ /* 0x001f24000c1e1900 */
[----:B---3--:R-:W-:Y:S01]  /*0680*/  IMAD.WIDE.U32 R4, R3, 0x4, R4 ;  /* 0x0000000403047825 */ /* 0x008fe200078e0004 */
[----:B------:R-:W-:Y:S01]  /*0690*/  IADD3.X R3, PT, PT, RZ, RZ, RZ, P0, !PT ;  /* 0x000000ffff037210 */ /* 0x000fe200007fe4ff */
[----:B------:R-:W3:Y:S01]  /*06a0*/  LDG.E R17, desc[UR18][R8.64] ;  /* 0x0000001208117981 */ /* 0x000ee2000c1e1900 */
[----:B--2---:R-:W-:-:S03]  /*06b0*/  LEA R2, P0, R10, UR6, 0x2 ;  /* 0x000000060a027c11 */ /* 0x004fc6000f8010ff */
[----:B------:R-:W4:Y:S01]  /*06c0*/  LDG.E R5, desc[UR18][R4.64] ;  /* 0x0000001204057981 */ /* 0x000f22000c1e1900 */
[----:B------:R-:W-:Y:S01]  /*06d0*/  LEA.HI.X R3, R10, UR7, R3, 0x2, P0 ;  /* 0x000000070a037c11 */ /* 0x000fe200080f1403 */
[----:B------:R-:W-:-:S04]  /*06e0*/  IMAD.WIDE R10, R11, 0x4, R8 ;  /* 0x000000040b0a7825 */ /* 0x000fc800078e0208 */
[----:B------:R-:W3:Y:S01]  /*06f0*/  LDG.E R16, desc[UR18][R2.64+0x4] ;  /* 0x0000041202107981 */ /* 0x000ee2000c1e1900 */
[----:B------:R-:W-:-:S03]  /*0700*/  IMAD.WIDE R14, R15, 0x4, R10 ;  /* 0x000000040f0e7825 */ /* 0x000fc600078e020a */
[----:B------:R-:W2:Y:S04]  /*0710*/  LDG.E R19, desc[UR18][R10.64] ;  /* 0x000000120a137981 */ /* 0x000ea8000c1e1900 */
[----:B------:R-:W2:Y:S04]  /*0720*/  LDG.E R18, desc[UR18][R2.64+0x8] ;  /* 0x0000081202127981 */ /* 0x000ea8000c1e1900 */
[----:B------:R-:W5:Y:S04]  /*0730*/  LDG.E R20, desc[UR18][R2.64+0xc] ;  /* 0x00000c1202147981 */ /* 0x000f68000c1e1900 */
[----:B------:R-:W5:Y:S01]  /*0740*/  LDG.E R14, desc[UR18][R14.64] ;  /* 0x000000120e0e7981 */ /* 0x000f62000c1e1900 */
[----:B------:R-:W-:Y:S01]  /*0750*/  UIADD3 UR4, UPT, UPT, UR4, 0x4, URZ ;  /* 0x0000000404047890 */ /* 0x000fe2000fffe0ff */
[----:B----4-:R-:W-:-:S04]  /*0760*/  FFMA R5, R5, R6, R12 ;  /* 0x0000000605057223 */ /* 0x010fc8000000000c */
[----:B---3--:R-:W-:-:S04]  /*0770*/  FFMA R5, R16, R17, R5 ;  /* 0x0000001110057223 */ /* 0x008fc80000000005 */
[----:B--2---:R-:W-:-:S04]  /*0780*/  FFMA R5, R18, R19, R5 ;  /* 0x0000001312057223 */ /* 0x004fc80000000005 */
[----:B-----5:R-:W-:-:S07]  /*0790*/  FFMA R12, R20, R14, R5 ;  /* 0x0000000e140c7223 */ /* 0x020fce0000000005 */
.L_x_10:
[----:B------:R-:W-:Y:S05]  /*07a0*/  BRA.U !UP1, `(.L_x_9) ;  /* 0x0000000109a87547 */ /* 0x000fea000b800000 */
[----:B------:R-:W-:Y:S01]  /*07b0*/  UISETP.NE.AND UP0, UPT, UR5, 0x1, UPT ;  /* 0x000000010500788c */ /* 0x000fe2000bf05270 */
[----:B------:R-:W-:Y:S01]  /*07c0*/  MOV R7, UR4 ;  /* 0x0000000400077c02 */ /* 0x000fe20008000f00 */
[----:B------:R-:W-:Y:S02]  /*07d0*/  ULOP3.LUT UR5, UR20, 0x1, URZ, 0xc0, !UPT ;  /* 0x0000000114057892 */ /* 0x000fe4000f8ec0ff */
[----:B------:R-:W-:Y:S02]  /*07e0*/  MOV R15, UR20 ;  /* 0x00000014000f7c02 */ /* 0x000fe40008000f00 */
[----:B------:R-:W-:Y:S01]  /*07f0*/  UISETP.NE.U32.AND UP1, UPT, UR5, 0x1, UPT ;  /* 0x000000010500788c */ /* 0x000fe2000bf25070 */
[----:B------:R-:W-:-:S04]  /*0800*/  PLOP3.LUT P1, PT, PT, PT, UP0, 0x80, 0x8 ;  /* 0x000000000008781c */ /* 0x000fc80003f2f008 */
[----:B------:R-:W1:Y:S01]  /*0810*/  @UP0 LDCU.128 UR8, c[0x0][0x380] ;  /* 0x00007000ff0807ac */ /* 0x000e620008000c00 */
[----:B------:R-:W-:Y:S01]  /*0820*/  PLOP3.LUT P0, PT, PT, PT, UP1, 0x80, 0x8 ;  /* 0x000000000008781c */ /* 0x000fe20003f0f018 */
[----:B------:R-:W2:Y:S04]  /*0830*/  @UP0 LDCU.64 UR6, c[0x0][0x380] ;  /* 0x00007000ff0607ac */ /* 0x000ea80008000a00 */
[----:B------:R-:W3:Y:S03]  /*0840*/  @!UP1 LDCU.128 UR12, c[0x0][0x380] ;  /* 0x00007000ff0c97ac */ /* 0x000ee60008000c00 */
[C---:B------:R-:W-:Y:S02]  /*0850*/  @P1 IADD3 R3, PT, PT, R13.reuse, UR4, RZ ;  /* 0x000000040d031c10 */ /* 0x040fe4000fffe0ff */
[----:B------:R-:W-:Y:S01]  /*0860*/  @P1 IADD3 R6, P2, PT, R13, UR4, RZ ;  /* 0x000000040d061c10 */ /* 0x000fe2000ff5e0ff */
[----:B------:R-:W-:Y:S01]  /*0870*/  @UP0 UIADD3 UR4, UPT, UPT, UR4, 0x2, URZ ;  /* 0x0000000204040890 */ /* 0x000fe2000fffe0ff */
[----:B-1----:R-:W-:Y:S01]  /*0880*/  MOV R11, UR9 ;  /* 0x00000009000b7c02 */ /* 0x002fe20008000f00 */
[----:B------:R-:W-:Y:S01]  /*0890*/  IMAD.U32 R10, RZ, RZ, UR8 ;  /* 0x00000008ff0a7e24 */ /* 0x000fe2000f8e00ff */
[----:B------:R-:W-:-:S02]  /*08a0*/  MOV R4, UR10 ;  /* 0x0000000a00047c02 */ /* 0x000fc40008000f00 */
[----:B------:R-:W-:Y:S01]  /*08b0*/  MOV R5, UR11 ;  /* 0x0000000b00057c02 */ /* 0x000fe20008000f00 */
[----:B------:R-:W-:-:S04]  /*08c0*/  @P1 IMAD.WIDE.U32 R10, R3, 0x4, R10 ;  /* 0x00000004030a1825 */ /* 0x000fc800078e000a */
[----:B------:R-:W-:Y:S01]  /*08d0*/  @P1 IMAD R3, R7, UR20, R0 ;  /* 0x0000001407031c24 */ /* 0x000fe2000f8e0200 */
[----:B------:R-:W-:Y:S01]  /*08e0*/  @P1 IADD3.X R7, PT, PT, RZ, RZ, RZ, P2, !PT ;  /* 0x000000ffff071210 */ /* 0x000fe200017fe4ff */
[----:B------:R-:W-:Y:S01]  /*08f0*/  IMAD.U32 R19, RZ, RZ, UR4 ;  /* 0x00000004ff137e24 */ /* 0x000fe2000f8e00ff */
[C---:B--2---:R-:W-:Y:S01]  /*0900*/  @P1 LEA R2, P2, R6.reuse, UR6, 0x2 ;  /* 0x0000000606021c11 */ /* 0x044fe2000f8410ff */
[----:B------:R-:W-:Y:S01]  /*0910*/  @P1 IMAD.WIDE R4, R3, 0x4, R4 ;  /* 0x0000000403041825 */ /* 0x000fe200078e0204 */
[----:B------:R-:W-:Y:S01]  /*0920*/  @!P0 IADD3 R17, PT, PT, R13, UR4, RZ ;  /* 0x000000040d118c10 */ /* 0x000fe2000fffe0ff */
[----:B0-----:R-:W2:Y:S01]  /*0930*/  @P1 LDG.E R11, desc[UR18][R10.64] ;  /* 0x000000120a0b1981 */ /* 0x001ea2000c1e1900 */
[----:B------:R-:W-:Y:S01]  /*0940*/  @P1 LEA.HI.X R3, R6, UR7, R7, 0x2, P2 ;  /* 0x0000000706031c11 */ /* 0x000fe200090f1407 */
[----:B------:R-:W-:Y:S01]  /*0950*/  @!P0 IMAD R19, R19, UR20, R0 ;  /* 0x0000001413138c24 */ /* 0x000fe2000f8e0200 */
[----:B---3--:R-:W-:Y:S01]  /*0960*/  MOV R6, UR12 ;  /* 0x0000000c00067c02 */ /* 0x008fe20008000f00 */
[----:B------:R-:W-:Y:S01]  /*0970*/  @P1 IMAD.WIDE R14, R15, 0x4, R4 ;  /* 0x000000040f0e1825 */ /* 0x000fe200078e0204 */
[----:B------:R-:W-:Y:S01]  /*0980*/  MOV R7, UR13 ;  /* 0x0000000d00077c02 */ /* 0x000fe20008000f00 */
[----:B------:R-:W2:Y:S01]  /*0990*/  @P1 LDG.E R4, desc[UR18][R4.64] ;  /* 0x0000001204041981 */ /* 0x000ea2000c1e1900 */
[----:B------:R-:W-:-:S02]  /*09a0*/  MOV R8, UR14 ;  /* 0x0000000e00087c02 */ /* 0x000fc40008000f00 */
[----:B------:R-:W-:Y:S01]  /*09b0*/  MOV R9, UR15 ;  /* 0x0000000f00097c02 */ /* 0x000fe20008000f00 */
[----:B------:R-:W-:Y:S01]  /*09c0*/  @!P0 IMAD.WIDE.U32 R6, R17, 0x4, R6 ;  /* 0x0000000411068825 */ /* 0x000fe200078e0006 */
[----:B------:R-:W3:Y:S03]  /*09d0*/  @P1 LDG.E R14, desc[UR18][R14.64] ;  /* 0x000000120e0e1981 */ /* 0x000ee6000c1e1900 */
[----:B------:R-:W-:Y:S01]  /*09e0*/  @!P0 IMAD.WIDE R8, R19, 0x4, R8 ;  /* 0x0000000413088825 */ /* 0x000fe200078e0208 */
[----:B------:R-:W3:Y:S04]  /*09f0*/  @P1 LDG.E R2, desc[UR18][R2.64+0x4] ;  /* 0x0000041202021981 */ /* 0x000ee8000c1e1900 */
[----:B------:R-:W4:Y:S04]  /*0a00*/  @!P0 LDG.E R7, desc[UR18][R6.64] ;  /* 0x0000001206078981 */ /* 0x000f28000c1e1900 */
[----:B------:R-:W4:Y:S01]  /*0a10*/  @!P0 LDG.E R8, desc[UR18][R8.64] ;  /* 0x0000001208088981 */ /* 0x000f22000c1e1900 */
[----:B--2---:R-:W-:-:S04]  /*0a20*/  @P1 FFMA R11, R11, R4, R12 ;  /* 0x000000040b0b1223 */ /* 0x004fc8000000000c */
[----:B---3--:R-:W-:-:S04]  /*0a30*/  @P1 FFMA R12, R2, R14, R11 ;  /* 0x0000000e020c1223 */ /* 0x008fc8000000000b */
[----:B----4-:R-:W-:-:S07]  /*0a40*/  @!P0 FFMA R12, R7, R8, R12 ;  /* 0x00000008070c8223 */ /* 0x010fce000000000c */
.L_x_9:
[----:B------:R-:W1:Y:S01]  /*0a50*/  LDC.64 R2, c[0x0][0x390] ;  /* 0x0000e400ff027b82 */ /* 0x000e620000000a00 */
[----:B------:R-:W-:-:S05]  /*0a60*/  IADD3 R13, PT, PT, R0, R13, RZ ;  /* 0x0000000d000d7210 */ /* 0x000fca0007ffe0ff */
[----:B-1----:R-:W-:-:S05]  /*0a70*/  IMAD.WIDE R2, R13, 0x4, R2 ;  /* 0x000000040d027825 */ /* 0x002fca00078e0202 */
[----:B0-----:R-:W-:Y:S01]  /*0a80*/  STG.E desc[UR18][R2.64], R12 ;  /* 0x0000000c02007986 */ /* 0x001fe2000c101912 */
[----:B------:R-:W-:Y:S05]  /*0a90*/  EXIT ;  /* 0x000000000000794d */ /* 0x000fea0003800000 */
.L_x_11:
        /* <DEDUP_REMOVED lines=14> */
.L_x_109:


//--------------------- .text._Z7softmaxPfi       --------------------------
	.section	.text._Z7softmaxPfi,"ax",@progbits
	.align	128
        .global         _Z7softmaxPfi
        .type           _Z7softmaxPfi,@function
        .size           _Z7softmaxPfi,(.L_x_106 - _Z7softmaxPfi)
        .other          _Z7softmaxPfi,@"STO_CUDA_ENTRY STV_DEFAULT"
_Z7softmaxPfi:
.text._Z7softmaxPfi:
[----:B------:R-:W-:Y:S01]  /*0000*/  LDC R1, c[0x0][0x37c] ;  /* 0x0000df00ff017b82 */ /* 0x000fe20000000800 */
[----:B------:R-:W0:Y:S07]  /*0010*/  S2R R3, SR_TID.X ;  /* 0x0000000000037919 */ /* 0x000e2e0000002100 */
[----:B------:R-:W0:Y:S01]  /*0020*/  S2UR UR4, SR_CTAID.X ;  /* 0x00000000000479c3 */ /* 0x000e220000002500 */
[----:B------:R-:W1:Y:S07]  /*0030*/  LDCU UR6, c[0x0][0x388] ;  /* 0x00007100ff0677ac */ /* 0x000e6e0008000800 */
[----:B------:R-:W0:Y:S02]  /*0040*/  LDC R2, c[0x0][0x360] ;  /* 0x0000d800ff027b82 */ /* 0x000e240000000800 */
[----:B0-----:R-:W-:-:S05]  /*0050*/  IMAD R2, R2, UR4, R3 ;  /* 0x0000000402027c24 */ /* 0x001fca000f8e0203 */
[----:B-1----:R-:W-:-:S13]  /*0060*/  ISETP.GE.AND P0, PT, R2, UR6, PT ;  /* 0x0000000602007c0c */ /* 0x002fda000bf06270 */
[----:B------:R-:W-:Y:S05]  /*0070*/  @P0 EXIT ;  /* 0x000000000000094d */ /* 0x000fea0003800000 */
[----:B------:R-:W-:Y:S01]  /*0080*/  UISETP.GE.AND UP0, UPT, UR6, 0x2, UPT ;  /* 0x000000020600788c */ /* 0x000fe2000bf06270 */
[----:B------:R-:W-:Y:S01]  /*0090*/  MOV R0, 0xff800000 ;  /* 0xff80000000007802 */ /* 0x000fe20000000f00 */
[----:B------:R-:W0:Y:S07]  /*00a0*/  LDCU.64 UR10, c[0x0][0x358] ;  /* 0x00006b00ff0a77ac */ /* 0x000e2e0008000a00 */
[----:B------:R-:W-:Y:S05]  /*00b0*/  BRA.U !UP0, `(.L_x_12) ;  /* 0x0000000908287547 */ /* 0x000fea000b800000 */
[----:B------:R-:W-:Y:S02]  /*00c0*/  ULEA.HI UR4, UR6, UR6, URZ, 0x1 ;  /* 0x0000000606047291 */ /* 0x000fe4000f8f08ff */
[----:B------:R-:W-:Y:S01]  /*00d0*/  IMAD R3, R2, UR6, RZ ;  /* 0x0000000602037c24 */ /* 0x000fe2000f8e02ff */
[----:B------:R-:W-:Y:S01]  /*00e0*/  MOV R0, 0xff800000 ;  /* 0xff80000000007802 */ /* 0x000fe20000000f00 */
[----:B------:R-:W-:-:S04]  /*00f0*/  USHF.R.S32.HI UR5, URZ, 0x1, UR4 ;  /* 0x00000001ff057899 */ /* 0x000fc80008011404 */
[----:B------:R-:W-:Y:S02]  /*0100*/  UIADD3 UR4, UPT, UPT, UR5, -0x1, URZ ;  /* 0xffffffff05047890 */ /* 0x000fe4000fffe0ff */
[----:B------:R-:W-:Y:S02]  /*0110*/  ULOP3.LUT UR8, UR5, 0xf, URZ, 0xc0, !UPT ;  /* 0x0000000f05087892 */ /* 0x000fe4000f8ec0ff */
[----:B------:R-:W-:Y:S02]  /*0120*/  UISETP.GE.U32.AND UP1, UPT, UR4, 0xf, UPT ;  /* 0x0000000f0400788c */ /* 0x000fe4000bf26070 */
[----:B------:R-:W-:Y:S01]  /*0130*/  UISETP.NE.AND UP0, UPT, UR8, URZ, UPT ;  /* 0x000000ff0800728c */ /* 0x000fe2000bf05270 */
[----:B------:R-:W-:-:S06]  /*0140*/  UMOV UR4, URZ ;  /* 0x000000ff00047c82 */ /* 0x000fcc0008000000 */
[----:B------:R-:W-:Y:S05]  /*0150*/  BRA.U !UP1, `(.L_x_13) ;  /* 0x0000000109f87547 */ /* 0x000fea000b800000 */
[----:B------:R-:W1:Y:S01]  /*0160*/  LDCU.64 UR6, c[0x0][0x380] ;  /* 0x00007000ff0677ac */ /* 0x000e620008000a00 */
[----:B------:R-:W-:Y:S02]  /*0170*/  MOV R0, 0xff800000 ;  /* 0xff80000000007802 */ /* 0x000fe40000000f00 */
[----:B------:R-:W-:Y:S01]  /*0180*/  MOV R6, R3 ;  /* 0x0000000300067202 */ /* 0x000fe20000000f00 */
[----:B------:R-:W-:-:S04]  /*0190*/  ULOP3.LUT UR4, UR5, 0x3ffffff0, URZ, 0xc0, !UPT ;  /* 0x3ffffff005047892 */ /* 0x000fc8000f8ec0ff */
[----:B------:R-:W-:Y:S02]  /*01a0*/  UIADD3 UR9, UPT, UPT, -UR4, URZ, URZ ;  /* 0x000000ff04097290 */ /* 0x000fe4000fffe1ff */
[----:B-1----:R-:W-:-:S04]  /*01b0*/  UIADD3 UR6, UP1, UPT, UR6, 0x20, URZ ;  /* 0x0000002006067890 */ /* 0x002fc8000ff3e0ff */
[----:B------:R-:W-:-:S12]  /*01c0*/  UIADD3.X UR7, UPT, UPT, URZ, UR7, URZ, UP1, !UPT ;  /* 0x00000007ff077290 */ /* 0x000fd80008ffe4ff */
.L_x_14:
[----:B------:R-:W-:Y:S02]  /*01d0*/  MOV R4, UR6 ;  /* 0x0000000600047c02 */ /* 0x000fe40008000f00 */
[----:B------:R-:W-:-:S03]  /*01e0*/  MOV R5, UR7 ;  /* 0x0000000700057c02 */ /* 0x000fc60008000f00 */
[----:B------:R-:W-:-:S05]  /*01f0*/  IMAD.WIDE R4, R6, 0x4, R4 ;  /* 0x0000000406047825 */ /* 0x000fca00078e0204 */
[----:B0-----:R-:W2:Y:S04]  /*0200*/  LDG.E R15, desc[UR10][R4.64+-0x20] ;  /* 0xffffe00a040f7981 */ /* 0x001ea8000c1e1900 */
[----:B------:R-:W3:Y:S04]  /*0210*/  LDG.E R17, desc[UR10][R4.64+-0x1c] ;  /* 0xffffe40a04117981 */ /* 0x000ee8000c1e1900 */
[----:B------:R-:W4:Y:S04]  /*0220*/  LDG.E R19, desc[UR10][R4.64+-0x18] ;  /* 0xffffe80a04137981 */ /* 0x000f28000c1e1900 */
[----:B------:R-:W5:Y:S04]  /*0230*/  LDG.E R21, desc[UR10][R4.64+-0x14] ;  /* 0xffffec0a04157981 */ /* 0x000f68000c1e1900 */
        /* <DEDUP_REMOVED lines=11> */
[----:B------:R-:W5:Y:S01]  /*02f0*/  LDG.E R14, desc[UR10][R4.64+0x1c] ;  /* 0x00001c0a040e7981 */ /* 0x000f62000c1e1900 */
[----:B------:R-:W-:Y:S01]  /*0300*/  UIADD3 UR9, UPT, UPT, UR9, 0x10, URZ ;  /* 0x0000001009097890 */ /* 0x000fe2000fffe0ff */
[----:B------:R-:W-:-:S03]  /*0310*/  IADD3 R6, PT, PT, R6, 0x10, RZ ;  /* 0x0000001006067810 */ /* 0x000fc60007ffe0ff */
[----:B------:R-:W-:Y:S01]  /*0320*/  UISETP.NE.AND UP1, UPT, UR9, URZ, UPT ;  /* 0x000000ff0900728c */ /* 0x000fe2000bf25270 */
[----:B--2---:R-:W-:-:S04]  /*0330*/  FSETP.GT.AND P0, PT, R15, R0, PT ;  /* 0x000000000f00720b */ /* 0x004fc80003f04000 */
[----:B------:R-:W-:-:S04]  /*0340*/  FSEL R0, R15, R0, P0 ;  /* 0x000000000f007208 */ /* 0x000fc80000000000 */
[----:B---3--:R-:W-:-:S04]  /*0350*/  FSETP.GT.AND P0, PT, R17, R0, PT ;  /* 0x000000001100720b */ /* 0x008fc80003f04000 */
[----:B------:R-:W-:-:S04]  /*0360*/  FSEL R0, R17, R0, P0 ;  /* 0x0000000011007208 */ /* 0x000fc80000000000 */
[----:B----4-:R-:W-:-:S04]  /*0370*/  FSETP.GT.AND P0, PT, R19, R0, PT ;  /* 0x000000001300720b */ /* 0x010fc80003f04000 */
[----:B------:R-:W-:-:S04]  /*0380*/  FSEL R0, R19, R0, P0 ;  /* 0x0000000013007208 */ /* 0x000fc80000000000 */
[----:B-----5:R-:W-:-:S04]  /*0390*/  FSETP.GT.AND P0, PT, R21, R0, PT ;  /* 0x000000001500720b */ /* 0x020fc80003f04000 */
[----:B------:R-:W-:-:S04]  /*03a0*/  FSEL R0, R21, R0, P0 ;  /* 0x0000000015007208 */ /* 0x000fc80000000000 */
[----:B------:R-:W-:-:S04]  /*03b0*/  FSETP.GT.AND P0, PT, R23, R0, PT ;  /* 0x000000001700720b */ /* 0x000fc80003f04000 */
        /* <DEDUP_REMOVED lines=22> */
[----:B------:R-:W-:Y:S01]  /*0520*/  FSEL R0, R14, R7, P0 ;  /* 0x000000070e007208 */ /* 0x000fe20000000000 */
[----:B------:R-:W-:Y:S08]  /*0530*/  BRA.U UP1, `(.L_x_14) ;  /* 0xfffffffd01247547 */ /* 0x000ff0000b83ffff */
.L_x_13:
[----:B------:R-:W-:Y:S05]  /*0540*/  BRA.U !UP0, `(.L_x_12) ;  /* 0x0000000508047547 */ /* 0x000fea000b800000 */
[----:B------:R-:W-:Y:S02]  /*0550*/  UISETP.GE.U32.AND UP0, UPT, UR8, 0x8, UPT ;  /* 0x000000080800788c */ /* 0x000fe4000bf06070 */
[----:B------:R-:W-:-:S04]  /*0560*/  ULOP3.LUT UR6, UR5, 0x7, URZ, 0xc0, !UPT ;  /* 0x0000000705067892 */ /* 0x000fc8000f8ec0ff */
[----:B------:R-:W-:-:S03]  /*0570*/  UISETP.NE.AND UP1, UPT, UR6, URZ, UPT ;  /* 0x000000ff0600728c */ /* 0x000fc6000bf25270 */
[----:B------:R-:W-:Y:S08]  /*0580*/  BRA.U !UP0, `(.L_x_15) ;  /* 0x0000000108707547 */ /* 0x000ff0000b800000 */
[----:B------:R-:W1:Y:S01]  /*0590*/  LDC.64 R4, c[0x0][0x380] ;  /* 0x0000e000ff047b82 */ /* 0x000e620000000a00 */
[----:B------:R-:W-:-:S05]  /*05a0*/  IADD3 R7, PT, PT, R3, UR4, RZ ;  /* 0x0000000403077c10 */ /* 0x000fca000fffe0ff */
[----:B-1----:R-:W-:-:S05]  /*05b0*/  IMAD.WIDE R4, R7, 0x4, R4 ;  /* 0x0000000407047825 */ /* 0x002fca00078e0204 */
[----:B0-----:R-:W2:Y:S04]  /*05c0*/  LDG.E R7, desc[UR10][R4.64] ;  /* 0x0000000a04077981 */ /* 0x001ea8000c1e1900 */
[----:B------:R-:W3:Y:S04]  /*05d0*/  LDG.E R9, desc[UR10][R4.64+0x4] ;  /* 0x0000040a04097981 */ /* 0x000ee8000c1e1900 */
[----:B------:R-:W4:Y:S04]  /*05e0*/  LDG.E R11, desc[UR10][R4.64+0x8] ;  /* 0x0000080a040b7981 */ /* 0x000f28000c1e1900 */
[----:B------:R-:W5:Y:S04]  /*05f0*/  LDG.E R13, desc[UR10][R4.64+0xc] ;  /* 0x00000c0a040d7981 */ /* 0x000f68000c1e1900 */
[----:B------:R-:W5:Y:S04]  /*0600*/  LDG.E R15, desc[UR10][R4.64+0x10] ;  /* 0x0000100a040f7981 */ /* 0x000f68000c1e1900 */
[----:B------:R-:W5:Y:S04]  /*0610*/  LDG.E R17, desc[UR10][R4.64+0x14] ;  /* 0x0000140a04117981 */ /* 0x000f68000c1e1900 */
[----:B------:R-:W5:Y:S04]  /*0620*/  LDG.E R19, desc[UR10][R4.64+0x18] ;  /* 0x0000180a04137981 */ /* 0x000f68000c1e1900 */
[----:B------:R-:W5:Y:S01]  /*0630*/  LDG.E R21, desc[UR10][R4.64+0x1c] ;  /* 0x00001c0a04157981 */ /* 0x000f62000c1e1900 */
[----:B------:R-:W-:Y:S01]  /*0640*/  UIADD3 UR4, UPT, UPT, UR4, 0x8, URZ ;  /* 0x0000000804047890 */ /* 0x000fe2000fffe0ff */
        /* <DEDUP_REMOVED lines=15> */
[----:B------:R-:W-:-:S09]  /*0740*/  FSEL R0, R21, R0, P0 ;  /* 0x0000000015007208 */ /* 0x000fd20000000000 */
.L_x_15:
        /* <DEDUP_REMOVED lines=20> */
[----:B------:R-:W-:-:S09]  /*0890*/  FSEL R0, R13, R0, P0 ;  /* 0x000000000d007208 */ /* 0x000fd20000000000 */
.L_x_16:
[----:B------:R-:W-:Y:S05]  /*08a0*/  BRA.U !UP1, `(.L_x_12) ;  /* 0x00000001092c7547 */ /* 0x000fea000b800000 */
[----:B------:R-:W1:Y:S01]  /*08b0*/  LDC.64 R6, c[0x0][0x380] ;  /* 0x0000e000ff067b82 */ /* 0x000e620000000a00 */
[----:B------:R-:W-:Y:S01]  /*08c0*/  IADD3 R3, PT, PT, R3, UR4, RZ ;  /* 0x0000000403037c10 */ /* 0x000fe2000fffe0ff */
[----:B------:R-:W-:-:S12]  /*08d0*/  UIADD3 UR5, UPT, UPT, -UR5, URZ, URZ ;  /* 0x000000ff05057290 */ /* 0x000fd8000fffe1ff */
.L_x_17:
[----:B-1----:R-:W-:-:S06]  /*08e0*/  IMAD.WIDE R4, R3, 0x4, R6 ;  /* 0x0000000403047825 */ /* 0x002fcc00078e0206 */
[----:B0-----:R-:W2:Y:S01]  /*08f0*/  LDG.E R5, desc[UR10][R4.64] ;  /* 0x0000000a04057981 */ /* 0x001ea2000c1e1900 */
[----:B------:R-:W-:Y:S01]  /*0900*/  UIADD3 UR5, UPT, UPT, UR5, 0x1, URZ ;  /* 0x0000000105057890 */ /* 0x000fe2000fffe0ff */
[----:B------:R-:W-:-:S03]  /*0910*/  IADD3 R3, PT, PT, R3, 0x1, RZ ;  /* 0x0000000103037810 */ /* 0x000fc60007ffe0ff */
[----:B------:R-:W-:Y:S01]  /*0920*/  UISETP.NE.AND UP0, UPT, UR5, URZ, UPT ;  /* 0x000000ff0500728c */ /* 0x000fe2000bf05270 */
[----:B--2---:R-:W-:-:S04]  /*0930*/  FSETP.GT.AND P0, PT, R5, R0, PT ;  /* 0x000000000500720b */ /* 0x004fc80003f04000 */
[----:B------:R-:W-:-:S04]  /*0940*/  FSEL R0, R5, R0, P0 ;  /* 0x0000000005007208 */ /* 0x000fc80000000000 */
[----:B------:R-:W-:Y:S05]  /*0950*/  BRA.U UP0, `(.L_x_17) ;  /* 0xfffffffd00e07547 */ /* 0x000fea000b83ffff */
.L_x_12:
[----:B------:R-:W1:Y:S01]  /*0960*/  LDCU UR5, c[0x0][0x388] ;  /* 0x00007100ff0577ac */ /* 0x000e620008000800 */
[----:B------:R-:W-:Y:S01]  /*0970*/  HFMA2 R3, -RZ, RZ, 0, 0 ;  /* 0x00000000ff037431 */ /* 0x000fe200000001ff */
[----:B-1----:R-:W-:-:S09]  /*0980*/  UISETP.GE.AND UP0, UPT, UR5, 0x1, UPT ;  /* 0x000000010500788c */ /* 0x002fd2000bf06270 */
[----:B------:R-:W-:Y:S05]  /*0990*/  BRA.U !UP0, `(.L_x_18) ;  /* 0x0000000d08a07547 */ /* 0x000fea000b800000 */
[----:B------:R-:W-:Y:S02]  /*09a0*/  UISETP.GE.U32.AND UP1, UPT, UR5, 0x8, UPT ;  /* 0x000000080500788c */ /* 0x000fe4000bf26070 */
[----:B------:R-:W-:Y:S01]  /*09b0*/  IMAD R7, R2, UR5, RZ ;  /* 0x0000000502077c24 */ /* 0x000fe2000f8e02ff */
[----:B------:R-:W-:Y:S01]  /*09c0*/  ULOP3.LUT UR8, UR5, 0x7, URZ, 0xc0, !UPT ;  /* 0x0000000705087892 */ /* 0x000fe2000f8ec0ff */
[----:B------:R-:W-:Y:S01]  /*09d0*/  MOV R3, RZ ;  /* 0x000000ff00037202 */ /* 0x000fe20000000f00 */
[----:B------:R-:W-:Y:S02]  /*09e0*/  UMOV UR4, URZ ;  /* 0x000000ff00047c82 */ /* 0x000fe40008000000 */
[----:B------:R-:W-:Y:S02]  /*09f0*/  UISETP.NE.AND UP0, UPT, UR8, URZ, UPT ;  /* 0x000000ff0800728c */ /* 0x000fe4000bf05270 */
[----:B------:R-:W-:Y:S09]  /*0a00*/  BRA.U !UP1, `(.L_x_19) ;  /* 0x0000000509c07547 */ /* 0x000ff2000b800000 */
[----:B------:R-:W1:Y:S01]  /*0a10*/  LDCU.64 UR6, c[0x0][0x380] ;  /* 0x00007000ff0677ac */ /* 0x000e620008000a00 */
[----:B------:R-:W-:Y:S02]  /*0a20*/  MOV R3, RZ ;  /* 0x000000ff00037202 */ /* 0x000fe40000000f00 */
[----:B------:R-:W-:Y:S01]  /*0a30*/  MOV R6, R7 ;  /* 0x0000000700067202 */ /* 0x000fe20000000f00 */
[----:B------:R-:W-:-:S04]  /*0a40*/  ULOP3.LUT UR4, UR5, 0x7ffffff8, URZ, 0xc0, !UPT ;  /* 0x7ffffff805047892 */ /* 0x000fc8000f8ec0ff */
[----:B------:R-:W-:Y:S02]  /*0a50*/  UIADD3 UR9, UPT, UPT, -UR4, URZ, URZ ;  /* 0x000000ff04097290 */ /* 0x000fe4000fffe1ff */
[----:B-1----:R-:W-:-:S04]  /*0a60*/  UIADD3 UR5, UP1, UPT, UR6, 0x10, URZ ;  /* 0x0000001006057890 */ /* 0x002fc8000ff3e0ff */
[----:B------:R-:W-:-:S12]  /*0a70*/  UIADD3.X UR6, UPT, UPT, URZ, UR7, URZ, UP1, !UPT ;  /* 0x00000007ff067290 */ /* 0x000fd80008ffe4ff */
.L_x_20:
        /* <DEDUP_REMOVED lines=11> */
[----:B------:R-:W-:Y:S01]  /*0b30*/  HFMA2 R14, -RZ, RZ, 0.96630859375, -0.0022525787353515625 ;  /* 0x3bbb989dff0e7431 */ /* 0x000fe200000001ff */
[----:B------:R-:W-:Y:S01]  /*0b40*/  MOV R13, 0x437c0000 ;  /* 0x437c0000000d7802 */ /* 0x000fe20000000f00 */
[----:B------:R-:W-:-:S04]  /*0b50*/  UIADD3 UR9, UPT, UPT, UR9, 0x8, URZ ;  /* 0x0000000809097890 */ /* 0x000fc8000fffe0ff */
[----:B------:R-:W-:Y:S01]  /*0b60*/  UISETP.NE.AND UP1, UPT, UR9, URZ, UPT ;  /* 0x000000ff0900728c */ /* 0x000fe2000bf25270 */
[----:B------:R-:W-:Y:S01]  /*0b70*/  IADD3 R6, PT, PT, R6, 0x8, RZ ;  /* 0x0000000806067810 */ /* 0x000fe20007ffe0ff */
[--C-:B--2---:R-:W-:Y:S01]  /*0b80*/  FADD R27, R27, -R0.reuse ;  /* 0x800000001b1b7221 */ /* 0x104fe20000000000 */
[----:B---3--:R-:W-:-:S03]  /*0b90*/  FADD R25, R25, -R0 ;  /* 0x8000000019197221 */ /* 0x008fc60000000000 */
[-C--:B------:R-:W-:Y:S01]  /*0ba0*/  FFMA.SAT R8, R27, R14.reuse, 0.5 ;  /* 0x3f0000001b087423 */ /* 0x080fe2000000200e */
[----:B------:R-:W-:-:S03]  /*0bb0*/  FFMA.SAT R10, R25, R14, 0.5 ;  /* 0x3f000000190a7423 */ /* 0x000fc6000000200e */
[-C--:B------:R-:W-:Y:S01]  /*0bc0*/  FFMA.RM R9, R8, R13.reuse, 12582913 ;  /* 0x4b40000108097423 */ /* 0x080fe2000000400d */
[----:B------:R-:W-:Y:S01]  /*0bd0*/  FFMA.RM R8, R10, R13, 12582913 ;  /* 0x4b4000010a087423 */ /* 0x000fe2000000400d */
[----:B----4-:R-:W-:-:S03]  /*0be0*/  FADD R17, R17, -R0 ;  /* 0x8000000011117221 */ /* 0x010fc60000000000 */
[----:B------:R-:W-:Y:S01]  /*0bf0*/  FADD R16, R8, -12583039 ;  /* 0xcb40007f08107421 */ /* 0x000fe20000000000 */
[----:B------:R-:W-:Y:S01]  /*0c00*/  FADD R10, R9, -12583039 ;  /* 0xcb40007f090a7421 */ /* 0x000fe20000000000 */
[-C--:B------:R-:W-:Y:S02]  /*0c10*/  FFMA.SAT R18, R17, R14.reuse, 0.5 ;  /* 0x3f00000011127423 */ /* 0x080fe4000000200e */
[----:B------:R-:W-:Y:S01]  /*0c20*/  FFMA R16, R25, 1.4426950216293334961, -R16 ;  /* 0x3fb8aa3b19107823 */ /* 0x000fe20000000810 */
[----:B------:R-:W-:Y:S01]  /*0c30*/  FFMA R12, R27, 1.4426950216293334961, -R10 ;  /* 0x3fb8aa3b1b0c7823 */ /* 0x000fe2000000080a */
[-C--:B------:R-:W-:Y:S02]  /*0c40*/  FFMA.RM R10, R18, R13.reuse, 12582913 ;  /* 0x4b400001120a7423 */ /* 0x080fe4000000400d */
[----:B------:R-:W-:Y:S01]  /*0c50*/  FFMA R16, R25, 1.925963033500011079e-08, R16 ;  /* 0x32a5706019107823 */ /* 0x000fe20000000010 */
[--C-:B-----5:R-:W-:Y:S01]  /*0c60*/  FADD R25, R11, -R0.reuse ;  /* 0x800000000b197221 */ /* 0x120fe20000000000 */
[----:B------:R-:W-:Y:S01]  /*0c70*/  FADD R23, R23, -R0 ;  /* 0x8000000017177221 */ /* 0x000fe20000000000 */
[----:B------:R-:W-:Y:S01]  /*0c80*/  FFMA R12, R27, 1.925963033500011079e-08, R12 ;  /* 0x32a570601b0c7823 */ /* 0x000fe2000000000c */
[----:B------:R-:W-:Y:S01]  /*0c90*/  FADD R18, R10, -12583039 ;  /* 0xcb40007f0a127421 */ /* 0x000fe20000000000 */
[-C--:B------:R-:W-:Y:S01]  /*0ca0*/  FFMA.SAT R22, R25, R14.reuse, 0.5 ;  /* 0x3f00000019167423 */ /* 0x080fe2000000200e */
[----:B------:R-:W-:Y:S01]  /*0cb0*/  FADD R27, R15, -R0 ;  /* 0x800000000f1b7221 */ /* 0x000fe20000000000 */
[-C--:B------:R-:W-:Y:S01]  /*0cc0*/  FFMA.SAT R20, R23, R14.reuse, 0.5 ;  /* 0x3f00000017147423 */ /* 0x080fe2000000200e */
[----:B------:R-:W-:Y:S01]  /*0cd0*/  FFMA R18, R17, 1.4426950216293334961, -R18 ;  /* 0x3fb8aa3b11127823 */ /* 0x000fe20000000812 */
[-C--:B------:R-:W-:Y:S01]  /*0ce0*/  FFMA.RM R15, R22, R13.reuse, 12582913 ;  /* 0x4b400001160f7423 */ /* 0x080fe2000000400d */
[----:B------:R-:W-:Y:S01]  /*0cf0*/  FFMA.SAT R24, R27, R14, 0.5 ;  /* 0x3f0000001b187423 */ /* 0x000fe2000000200e */
[-C--:B------:R-:W-:Y:S01]  /*0d00*/  FFMA.RM R11, R20, R13.reuse, 12582913 ;  /* 0x4b400001140b7423 */ /* 0x080fe2000000400d */
[----:B------:R-:W-:Y:S01]  /*0d10*/  FFMA R18, R17, 1.925963033500011079e-08, R18 ;  /* 0x32a5706011127823 */ /* 0x000fe20000000012 */
[----:B------:R-:W-:Y:S01]  /*0d20*/  FADD R22, R15, -12583039 ;  /* 0xcb40007f0f167421 */ /* 0x000fe20000000000 */
[----:B------:R-:W-:Y:S01]  /*0d30*/  FFMA.RM R17, R24, R13, 12582913 ;  /* 0x4b40000118117423 */ /* 0x000fe2000000400d */
[----:B------:R-:W-:-:S02]  /*0d40*/  FADD R20, R11, -12583039 ;  /* 0xcb40007f0b147421 */ /* 0x000fc40000000000 */
[----:B------:R-:W-:Y:S01]  /*0d50*/  FFMA R22, R25, 1.4426950216293334961, -R22 ;  /* 0x3fb8aa3b19167823 */ /* 0x000fe20000000816 */
[----:B------:R-:W-:Y:S01]  /*0d60*/  FADD R24, R17, -12583039 ;  /* 0xcb40007f11187421 */ /* 0x000fe20000000000 */
[----:B------:R-:W-:Y:S01]  /*0d70*/  FADD R21, R21, -R0 ;  /* 0x8000000015157221 */ /* 0x000fe20000000000 */
[----:B------:R-:W-:Y:S01]  /*0d80*/  FFMA R20, R23, 1.4426950216293334961, -R20 ;  /* 0x3fb8aa3b17147823 */ /* 0x000fe20000000814 */
[----:B------:R-:W-:Y:S01]  /*0d90*/  FFMA R25, R25, 1.925963033500011079e-08, R22 ;  /* 0x32a5706019197823 */ /* 0x000fe20000000016 */
[----:B------:R-:W-:Y:S01]  /*0da0*/  FFMA R22, R27, 1.4426950216293334961, -R24 ;  /* 0x3fb8aa3b1b167823 */ /* 0x000fe20000000818 */
[----:B------:R-:W-:Y:S01]  /*0db0*/  FFMA.SAT R24, R21, R14, 0.5 ;  /* 0x3f00000015187423 */ /* 0x000fe2000000200e */
[----:B------:R-:W-:Y:S01]  /*0dc0*/  FFMA R20, R23, 1.925963033500011079e-08, R20 ;  /* 0x32a5706017147823 */ /* 0x000fe20000000014 */
[----:B------:R-:W-:Y:S01]  /*0dd0*/  FADD R23, R19, -R0 ;  /* 0x8000000013177221 */ /* 0x000fe20000000000 */
[----:B------:R-:W0:Y:S01]  /*0de0*/  MUFU.EX2 R12, R12 ;  /* 0x0000000c000c7308 */ /* 0x000e220000000800 */
[----:B------:R-:W-:-:S02]  /*0df0*/  FFMA.RM R19, R24, R13, 12582913 ;  /* 0x4b40000118137423 */ /* 0x000fc4000000400d */
[----:B------:R-:W-:Y:S02]  /*0e00*/  FFMA.SAT R26, R23, R14, 0.5 ;  /* 0x3f000000171a7423 */ /* 0x000fe4000000200e */
[----:B------:R-:W-:Y:S02]  /*0e10*/  FADD R24, R19, -12583039 ;  /* 0xcb40007f13187421 */ /* 0x000fe40000000000 */
[----:B------:R-:W-:Y:S02]  /*0e20*/  FFMA.RM R13, R26, R13, 12582913 ;  /* 0x4b4000011a0d7423 */ /* 0x000fe4000000400d */
[----:B------:R-:W-:Y:S02]  /*0e30*/  FFMA R24, R21, 1.4426950216293334961, -R24 ;  /* 0x3fb8aa3b15187823 */ /* 0x000fe40000000818 */
[----:B------:R-:W-:Y:S02]  /*0e40*/  FADD R26, R13, -12583039 ;  /* 0xcb40007f0d1a7421 */ /* 0x000fe40000000000 */
[----:B------:R-:W-:Y:S01]  /*0e50*/  FFMA R24, R21, 1.925963033500011079e-08, R24 ;  /* 0x32a5706015187823 */ /* 0x000fe20000000018 */
[----:B------:R-:W-:Y:S01]  /*0e60*/  SHF.L.U32 R21, R9, 0x17, RZ ;  /* 0x0000001709157819 */ /* 0x000fe200000006ff */
[----:B------:R-:W-:Y:S01]  /*0e70*/  FFMA R26, R23, 1.4426950216293334961, -R26 ;  /* 0x3fb8aa3b171a7823 */ /* 0x000fe2000000081a */
[----:B------:R-:W1:Y:S01]  /*0e80*/  MUFU.EX2 R16, R16 ;  /* 0x0000001000107308 */ /* 0x000e620000000800 */
[----:B------:R-:W-:-:S02]  /*0e90*/  FFMA R22, R27, 1.925963033500011079e-08, R22 ;  /* 0x32a570601b167823 */ /* 0x000fc40000000016 */
[----:B0-----:R-:W-:Y:S01]  /*0ea0*/  FMUL R12, R21, R12 ;  /* 0x0000000c150c7220 */ /* 0x001fe20000400000 */
[----:B------:R-:W-:Y:S01]  /*0eb0*/  FFMA R26, R23, 1.925963033500011079e-08, R26 ;  /* 0x32a57060171a7823 */ /* 0x000fe2000000001a */
[----:B------:R-:W-:Y:S02]  /*0ec0*/  SHF.L.U32 R27, R8, 0x17, RZ ;  /* 0x00000017081b7819 */ /* 0x000fe400000006ff */
[----:B------:R-:W-:Y:S01]  /*0ed0*/  FADD R8, R12, R3 ;  /* 0x000000030c087221 */ /* 0x000fe20000000000 */
[----:B------:R-:W0:Y:S08]  /*0ee0*/  MUFU.EX2 R18, R18 ;  /* 0x0000001200127308 */ /* 0x000e300000000800 */
[----:B------:R-:W2:Y:S08]  /*0ef0*/  MUFU.EX2 R20, R20 ;  /* 0x0000001400147308 */ /* 0x000eb00000000800 */
[----:B------:R-:W3:Y:S08]  /*0f00*/  MUFU.EX2 R14, R25 ;  /* 0x00000019000e7308 */ /* 0x000ef00000000800 */
[----:B------:R-:W4:Y:S08]  /*0f10*/  MUFU.EX2 R22, R22 ;  /* 0x0000001600167308 */ /* 0x000f300000000800 */
[----:B------:R-:W5:Y:S08]  /*0f20*/  MUFU.EX2 R9, R24 ;  /* 0x0000001800097308 */ /* 0x000f700000000800 */
[----:B------:R-:W5:Y:S01]  /*0f30*/  MUFU.EX2 R3, R26 ;  /* 0x0000001a00037308 */ /* 0x000f620000000800 */
[----:B------:R-:W-:Y:S01]  /*0f40*/  SHF.L.U32 R21, R10, 0x17, RZ ;  /* 0x000000170a157819 */ /* 0x000fe200000006ff */
[----:B-1----:R-:W-:Y:S01]  /*0f50*/  FMUL R27, R27, R16 ;  /* 0x000000101b1b7220 */ /* 0x002fe20000400000 */
[----:B------:R-:W-:-:S02]  /*0f60*/  SHF.L.U32 R11, R11, 0x17, RZ ;  /* 0x000000170b0b7819 */ /* 0x000fc400000006ff */
[----:B------:R-:W-:Y:S02]  /*0f70*/  SHF.L.U32 R15, R15, 0x17, RZ ;  /* 0x000000170f0f7819 */ /* 0x000fe400000006ff */
[----:B------:R-:W-:Y:S02]  /*0f80*/  SHF.L.U32 R17, R17, 0x17, RZ ;  /* 0x0000001711117819 */ /* 0x000fe400000006ff */
[----:B------:R-:W-:Y:S02]  /*0f90*/  SHF.L.U32 R10, R19, 0x17, RZ ;  /* 0x00000017130a7819 */ /* 0x000fe400000006ff */
[----:B------:R-:W-:Y:S01]  /*0fa0*/  SHF.L.U32 R16, R13, 0x17, RZ ;  /* 0x000000170d107819 */ /* 0x000fe200000006ff */
[----:B0-----:R-:W-:Y:S01]  /*0fb0*/  FMUL R21, R21, R18 ;  /* 0x0000001215157220 */ /* 0x001fe20000400000 */
[----:B--2---:R-:W-:Y:S01]  /*0fc0*/  FMUL R11, R11, R20 ;  /* 0x000000140b0b7220 */ /* 0x004fe20000400000 */
[----:B---3--:R-:W-:Y:S01]  /*0fd0*/  FMUL R15, R15, R14 ;  /* 0x0000000e0f0f7220 */ /* 0x008fe20000400000 */
[----:B----4-:R-:W-:Y:S01]  /*0fe0*/  FMUL R17, R17, R22 ;  /* 0x0000001611117220 */ /* 0x010fe20000400000 */
[----:B-----5:R-:W-:Y:S01]  /*0ff0*/  FMUL R9, R10, R9 ;  /* 0x000000090a097220 */ /* 0x020fe20000400000 */
[----:B------:R-:W-:Y:S01]  /*1000*/  FMUL R13, R16, R3 ;  /* 0x00000003100d7220 */ /* 0x000fe20000400000 */
[----:B------:R-:W-:Y:S01]  /*1010*/  FADD R8, R8, R27 ;  /* 0x0000001b08087221 */ /* 0x000fe20000000000 */
[----:B------:R1:W-:Y:S03]  /*1020*/  STG.E desc[UR10][R4.64+-0x10], R12 ;  /* 0xfffff00c04007986 */ /* 0x0003e6000c10190a */
[----:B------:R-:W-:Y:S01]  /*1030*/  FADD R8, R8, R21 ;  /* 0x0000001508087221 */ /* 0x000fe20000000000 */
[----:B------:R1:W-:Y:S04]  /*1040*/  STG.E desc[UR10][R4.64+-0xc], R27 ;  /* 0xfffff41b04007986 */ /* 0x0003e8000c10190a */
[----:B------:R1:W-:Y:S04]  /*1050*/  STG.E desc[UR10][R4.64+-0x8], R21 ;  /* 0xfffff81504007986 */ /* 0x0003e8000c10190a */
[----:B------:R1:W-:Y:S04]  /*1060*/  STG.E desc[UR10][R4.64+-0x4], R11 ;  /* 0xfffffc0b04007986 */ /* 0x0003e8000c10190a */
[----:B------:R1:W-:Y:S04]  /*1070*/  STG.E desc[UR10][R4.64], R15 ;  /* 0x0000000f04007986 */ /* 0x0003e8000c10190a */
[----:B------:R1:W-:Y:S04]  /*1080*/  STG.E desc[UR10][R4.64+0x4], R17 ;  /* 0x0000041104007986 */ /* 0x0003e8000c10190a */
[----:B------:R1:W-:Y:S04]  /*1090*/  STG.E desc[UR10][R4.64+0x8], R9 ;  /* 0x0000080904007986 */ /* 0x0003e8000c10190a */
[----:B------:R1:W-:Y:S01]  /*10a0*/  STG.E desc[UR10][R4.64+0xc], R13 ;  /* 0x00000c0d04007986 */ /* 0x0003e2000c10190a */
[----:B------:R-:W-:-:S04]  /*10b0*/  FADD R8, R8, R11 ;  /* 0x0000000b08087221 */ /* 0x000fc80000000000 */
[----:B------:R-:W-:-:S04]  /*10c0*/  FADD R8, R8, R15 ;  /* 0x0000000f08087221 */ /* 0x000fc80000000000 */
[----:B------:R-:W-:-:S04]  /*10d0*/  FADD R8, R8, R17 ;  /* 0x0000001108087221 */ /* 0x000fc80000000000 */
[----:B------:R-:W-:-:S04]  /*10e0*/  FADD R8, R8, R9 ;  /* 0x0000000908087221 */ /* 0x000fc80000000000 */
[----:B------:R-:W-:Y:S01]  /*10f0*/  FADD R3, R8, R13 ;  /* 0x0000000d08037221 */ /* 0x000fe20000000000 */
[----:B-1----:R-:W-:Y:S06]  /*1100*/  BRA.U UP1, `(.L_x_20) ;  /* 0xfffffff9015c7547 */ /* 0x002fec000b83ffff */
.L_x_19:
[----:B------:R-:W-:Y:S05]  /*1110*/  BRA.U !UP0, `(.L_x_18) ;  /* 0x0000000508c07547 */ /* 0x000fea000b800000 */
[----:B------:R-:W1:Y:S01]  /*1120*/  LDCU UR5, c[0x0][0x388] ;  /* 0x00007100ff0577ac */ /* 0x000e620008000800 */
[----:B------:R-:W-:Y:S02]  /*1130*/  UISETP.GE.U32.AND UP0, UPT, UR8, 0x4, UPT ;  /* 0x000000040800788c */ /* 0x000fe4000bf06070 */
[----:B-1----:R-:W-:-:S04]  /*1140*/  ULOP3.LUT UR6, UR5, 0x3, URZ, 0xc0, !UPT ;  /* 0x0000000305067892 */ /* 0x002fc8000f8ec0ff */
        /* <DEDUP_REMOVED lines=9> */
[----:B------:R-:W-:Y:S01]  /*11e0*/  HFMA2 R16, -RZ, RZ, 0.96630859375, -0.0022525787353515625 ;  /* 0x3bbb989dff107431 */ /* 0x000fe200000001ff */
[----:B------:R-:W-:Y:S01]  /*11f0*/  MOV R12, 0x437c0000 ;  /* 0x437c0000000c7802 */ /* 0x000fe20000000f00 */
[----:B------:R-:W-:Y:S01]  /*1200*/  UIADD3 UR4, UPT, UPT, UR4, 0x4, URZ ;  /* 0x0000000404047890 */ /* 0x000fe2000fffe0ff */
[----:B--2---:R-:W-:-:S04]  /*1210*/  FADD R10, R9, -R0 ;  /* 0x80000000090a7221 */ /* 0x004fc80000000000 */
[----:B------:R-:W-:Y:S01]  /*1220*/  FFMA.SAT R9, R10, R16, 0.5 ;  /* 0x3f0000000a097423 */ /* 0x000fe20000002010 */
[----:B---3--:R-:W-:-:S03]  /*1230*/  FADD R13, R11, -R0 ;  /* 0x800000000b0d7221 */ /* 0x008fc60000000000 */
[----:B------:R-:W-:Y:S01]  /*1240*/  FFMA.RM R6, R9, R12, 12582913 ;  /* 0x4b40000109067423 */ /* 0x000fe2000000400c */
[----:B------:R-:W-:Y:S01]  /*1250*/  FFMA.SAT R15, R13, R16, 0.5 ;  /* 0x3f0000000d0f7423 */ /* 0x000fe20000002010 */
[--C-:B----4-:R-:W-:Y:S02]  /*1260*/  FADD R9, R17, -R0.reuse ;  /* 0x8000000011097221 */ /* 0x110fe40000000000 */
[----:B------:R-:W-:Y:S01]  /*1270*/  FADD R11, R6, -12583039 ;  /* 0xcb40007f060b7421 */ /* 0x000fe20000000000 */
[----:B------:R-:W-:Y:S01]  /*1280*/  FFMA.RM R8, R15, R12, 12582913 ;  /* 0x4b4000010f087423 */ /* 0x000fe2000000400c */
[----:B------:R-:W-:Y:S01]  /*1290*/  FFMA.SAT R15, R9, R16, 0.5 ;  /* 0x3f000000090f7423 */ /* 0x000fe20000002010 */
[----:B-----5:R-:W-:Y:S01]  /*12a0*/  FADD R19, R19, -R0 ;  /* 0x8000000013137221 */ /* 0x020fe20000000000 */
[----:B------:R-:W-:Y:S01]  /*12b0*/  FFMA R11, R10, 1.4426950216293334961, -R11 ;  /* 0x3fb8aa3b0a0b7823 */ /* 0x000fe2000000080b */
[----:B------:R-:W-:Y:S01]  /*12c0*/  FADD R14, R8, -12583039 ;  /* 0xcb40007f080e7421 */ /* 0x000fe20000000000 */
[----:B------:R-:W-:-:S02]  /*12d0*/  SHF.L.U32 R6, R6, 0x17, RZ ;  /* 0x0000001706067819 */ /* 0x000fc400000006ff */
[----:B------:R-:W-:Y:S01]  /*12e0*/  FFMA R11, R10, 1.925963033500011079e-08, R11 ;  /* 0x32a570600a0b7823 */ /* 0x000fe2000000000b */
[----:B------:R-:W-:Y:S01]  /*12f0*/  FFMA.RM R10, R15, R12, 12582913 ;  /* 0x4b4000010f0a7423 */ /* 0x000fe2000000400c */
[----:B------:R-:W-:Y:S01]  /*1300*/  FFMA.SAT R15, R19, R16, 0.5 ;  /* 0x3f000000130f7423 */ /* 0x000fe20000002010 */
[----:B------:R-:W-:Y:S01]  /*1310*/  FFMA R14, R13, 1.4426950216293334961, -R14 ;  /* 0x3fb8aa3b0d0e7823 */ /* 0x000fe2000000080e */
[----:B------:R-:W-:Y:S01]  /*1320*/  SHF.L.U32 R8, R8, 0x17, RZ ;  /* 0x0000001708087819 */ /* 0x000fe200000006ff */
[C---:B------:R-:W-:Y:S01]  /*1330*/  FADD R16, R10.reuse, -12583039 ;  /* 0xcb40007f0a107421 */ /* 0x040fe20000000000 */
[----:B------:R-:W-:Y:S01]  /*1340*/  FFMA.RM R15, R15, R12, 12582913 ;  /* 0x4b4000010f0f7423 */ /* 0x000fe2000000400c */
[----:B------:R-:W-:Y:S01]  /*1350*/  FFMA R14, R13, 1.925963033500011079e-08, R14 ;  /* 0x32a570600d0e7823 */ /* 0x000fe2000000000e */
[----:B------:R-:W0:Y:S01]  /*1360*/  MUFU.EX2 R11, R11 ;  /* 0x0000000b000b7308 */ /* 0x000e220000000800 */
[----:B------:R-:W-:Y:S01]  /*1370*/  FFMA R16, R9, 1.4426950216293334961, -R16 ;  /* 0x3fb8aa3b09107823 */ /* 0x000fe20000000810 */
[----:B------:R-:W-:Y:S01]  /*1380*/  FADD R12, R15, -12583039 ;  /* 0xcb40007f0f0c7421 */ /* 0x000fe20000000000 */
[----:B------:R-:W-:-:S02]  /*1390*/  SHF.L.U32 R10, R10, 0x17, RZ ;  /* 0x000000170a0a7819 */ /* 0x000fc400000006ff */
[----:B------:R-:W-:Y:S01]  /*13a0*/  FFMA R16, R9, 1.925963033500011079e-08, R16 ;  /* 0x32a5706009107823 */ /* 0x000fe20000000010 */
[----:B------:R-:W-:Y:S01]  /*13b0*/  FFMA R12, R19, 1.4426950216293334961, -R12 ;  /* 0x3fb8aa3b130c7823 */ /* 0x000fe2000000080c */
[----:B------:R-:W-:Y:S01]  /*13c0*/  SHF.L.U32 R15, R15, 0x17, RZ ;  /* 0x000000170f0f7819 */ /* 0x000fe200000006ff */
[----:B------:R-:W1:Y:S02]  /*13d0*/  MUFU.EX2 R13, R14 ;  /* 0x0000000e000d7308 */ /* 0x000e640000000800 */
[----:B------:R-:W-:-:S06]  /*13e0*/  FFMA R12, R19, 1.925963033500011079e-08, R12 ;  /* 0x32a57060130c7823 */ /* 0x000fcc000000000c */
[----:B------:R-:W2:Y:S01]  /*13f0*/  MUFU.EX2 R9, R16 ;  /* 0x0000001000097308 */ /* 0x000ea20000000800 */
[----:B0-----:R-:W-:-:S04]  /*1400*/  FMUL R6, R6, R11 ;  /* 0x0000000b06067220 */ /* 0x001fc80000400000 */
[----:B------:R-:W-:Y:S01]  /*1410*/  FADD R3, R3, R6 ;  /* 0x0000000603037221 */ /* 0x000fe20000000000 */
[----:B------:R3:W-:Y:S02]  /*1420*/  STG.E desc[UR10][R4.64], R6 ;  /* 0x0000000604007986 */ /* 0x0007e4000c10190a */
[----:B------:R-:W0:Y:S01]  /*1430*/  MUFU.EX2 R12, R12 ;  /* 0x0000000c000c7308 */ /* 0x000e220000000800 */
[----:B-1----:R-:W-:-:S04]  /*1440*/  FMUL R8, R8, R13 ;  /* 0x0000000d08087220 */ /* 0x002fc80000400000 */
[----:B------:R-:W-:Y:S01]  /*1450*/  FADD R3, R3, R8 ;  /* 0x0000000803037221 */ /* 0x000fe20000000000 */
[----:B------:R3:W-:Y:S01]  /*1460*/  STG.E desc[UR10][R4.64+0x4], R8 ;  /* 0x0000040804007986 */ /* 0x0007e2000c10190a */
[----:B--2---:R-:W-:-:S04]  /*1470*/  FMUL R9, R10, R9 ;  /* 0x000000090a097220 */ /* 0x004fc80000400000 */
[----:B------:R-:W-:Y:S01]  /*1480*/  FADD R3, R3, R9 ;  /* 0x0000000903037221 */ /* 0x000fe20000000000 */
[----:B------:R3:W-:Y:S01]  /*1490*/  STG.E desc[UR10][R4.64+0x8], R9 ;  /* 0x0000080904007986 */ /* 0x0007e2000c10190a */
[----:B0-----:R-:W-:-:S04]  /*14a0*/  FMUL R15, R15, R12 ;  /* 0x0000000c0f0f7220 */ /* 0x001fc80000400000 */
[----:B------:R-:W-:Y:S01]  /*14b0*/  FADD R3, R3, R15 ;  /* 0x0000000f03037221 */ /* 0x000fe20000000000 */
[----:B------:R3:W-:Y:S06]  /*14c0*/  STG.E desc[UR10][R4.64+0xc], R15 ;  /* 0x00000c0f04007986 */ /* 0x0007ec000c10190a */
.L_x_21:
[----:B------:R-:W-:Y:S05]  /*14d0*/  BRA.U !UP1, `(.L_x_18) ;  /* 0x0000000109d07547 */ /* 0x000fea000b800000 */
[----:B------:R-:W-:Y:S02]  /*14e0*/  UISETP.NE.AND UP0, UPT, UR6, 0x1, UPT ;  /* 0x000000010600788c */ /* 0x000fe4000bf05270 */
[----:B------:R-:W-:-:S04]  /*14f0*/  ULOP3.LUT UR5, UR5, 0x1, URZ, 0xc0, !UPT ;  /* 0x0000000105057892 */ /* 0x000fc8000f8ec0ff */
[----:B------:R-:W-:-:S03]  /*1500*/  UISETP.NE.U32.AND UP1, UPT, UR5, 0x1, UPT ;  /* 0x000000010500788c */ /* 0x000fc6000bf25070 */
[----:B------:R-:W-:Y:S08]  /*1510*/  BRA.U !UP0, `(.L_x_22) ;  /* 0x0000000108787547 */ /* 0x000ff0000b800000 */
[----:B---3--:R-:W1:Y:S01]  /*1520*/  LDC.64 R4, c[0x0][0x380] ;  /* 0x0000e000ff047b82 */ /* 0x008e620000000a00 */
[----:B------:R-:W-:-:S05]  /*1530*/  IADD3 R9, PT, PT, R7, UR4, RZ ;  /* 0x0000000407097c10 */ /* 0x000fca000fffe0ff */
[----:B-1----:R-:W-:-:S05]  /*1540*/  IMAD.WIDE R4, R9, 0x4, R4 ;  /* 0x0000000409047825 */ /* 0x002fca00078e0204 */
[----:B0-----:R-:W2:Y:S04]  /*1550*/  LDG.E R9, desc[UR10][R4.64] ;  /* 0x0000000a04097981 */ /* 0x001ea8000c1e1900 */
[----:B------:R-:W3:Y:S01]  /*1560*/  LDG.E R11, desc[UR10][R4.64+0x4] ;  /* 0x0000040a040b7981 */ /* 0x000ee2000c1e1900 */
[----:B------:R-:W-:Y:S01]  /*1570*/  HFMA2 R10, -RZ, RZ, 0.96630859375, -0.0022525787353515625 ;  /* 0x3bbb989dff0a7431 */ /* 0x000fe200000001ff */
[----:B------:R-:W-:Y:S01]  /*1580*/  MOV R13, 0x437c0000 ;  /* 0x437c0000000d7802 */ /* 0x000fe20000000f00 */
[----:B------:R-:W-:Y:S01]  /*1590*/  UIADD3 UR4, UPT, UPT, UR4, 0x2, URZ ;  /* 0x0000000204047890 */ /* 0x000fe2000fffe0ff */
[--C-:B--2---:R-:W-:Y:S01]  /*15a0*/  FADD R9, R9, -R0.reuse ;  /* 0x8000000009097221 */ /* 0x104fe20000000000 */
[----:B---3--:R-:W-:-:S03]  /*15b0*/  FADD R11, R11, -R0 ;  /* 0x800000000b0b7221 */ /* 0x008fc60000000000 */
[-C--:B------:R-:W-:Y:S01]  /*15c0*/  FFMA.SAT R6, R9, R10.reuse, 0.5 ;  /* 0x3f00000009067423 */ /* 0x080fe2000000200a */
[----:B------:R-:W-:-:S03]  /*15d0*/  FFMA.SAT R10, R11, R10, 0.5 ;  /* 0x3f0000000b0a7423 */ /* 0x000fc6000000200a */
[-C--:B------:R-:W-:Y:S01]  /*15e0*/  FFMA.RM R6, R6, R13.reuse, 12582913 ;  /* 0x4b40000106067423 */ /* 0x080fe2000000400d */
[----:B------:R-:W-:-:S03]  /*15f0*/  FFMA.RM R10, R10, R13, 12582913 ;  /* 0x4b4000010a0a7423 */ /* 0x000fc6000000400d */
[C---:B------:R-:W-:Y:S01]  /*1600*/  FADD R8, R6.reuse, -12583039 ;  /* 0xcb40007f06087421 */ /* 0x040fe20000000000 */
[----:B------:R-:W-:Y:S01]  /*1610*/  SHF.L.U32 R6, R6, 0x17, RZ ;  /* 0x0000001706067819 */ /* 0x000fe200000006ff */
[C---:B------:R-:W-:Y:S02]  /*1620*/  FADD R12, R10.reuse, -12583039 ;  /* 0xcb40007f0a0c7421 */ /* 0x040fe40000000000 */
[----:B------:R-:W-:Y:S01]  /*1630*/  FFMA R8, R9, 1.4426950216293334961, -R8 ;  /* 0x3fb8aa3b09087823 */ /* 0x000fe20000000808 */
[----:B------:R-:W-:Y:S01]  /*1640*/  SHF.L.U32 R10, R10, 0x17, RZ ;  /* 0x000000170a0a7819 */ /* 0x000fe200000006ff */
[----:B------:R-:W-:Y:S02]  /*1650*/  FFMA R12, R11, 1.4426950216293334961, -R12 ;  /* 0x3fb8aa3b0b0c7823 */ /* 0x000fe4000000080c */
[----:B------:R-:W-:Y:S02]  /*1660*/  FFMA R8, R9, 1.925963033500011079e-08, R8 ;  /* 0x32a5706009087823 */ /* 0x000fe40000000008 */
[----:B------:R-:W-:-:S02]  /*1670*/  FFMA R12, R11, 1.925963033500011079e-08, R12 ;  /* 0x32a570600b0c7823 */ /* 0x000fc4000000000c */
[----:B------:R-:W0:Y:S08]  /*1680*/  MUFU.EX2 R9, R8 ;  /* 0x0000000800097308 */ /* 0x000e300000000800 */
[----:B------:R-:W1:Y:S01]  /*1690*/  MUFU.EX2 R11, R12 ;  /* 0x0000000c000b7308 */ /* 0x000e620000000800 */
[----:B0-----:R-:W-:-:S04]  /*16a0*/  FMUL R6, R6, R9 ;  /* 0x0000000906067220 */ /* 0x001fc80000400000 */
[----:B------:R-:W-:Y:S01]  /*16b0*/  FADD R3, R3, R6 ;  /* 0x0000000603037221 */ /* 0x000fe20000000000 */
[----:B------:R2:W-:Y:S01]  /*16c0*/  STG.E desc[UR10][R4.64], R6 ;  /* 0x0000000604007986 */ /* 0x0005e2000c10190a */
[----:B-1----:R-:W-:-:S04]  /*16d0*/  FMUL R10, R10, R11 ;  /* 0x0000000b0a0a7220 */ /* 0x002fc80000400000 */
[----:B------:R-:W-:Y:S01]  /*16e0*/  FADD R3, R3, R10 ;  /* 0x0000000a03037221 */ /* 0x000fe20000000000 */
[----:B------:R2:W-:Y:S06]  /*16f0*/  STG.E desc[UR10][R4.64+0x4], R10 ;  /* 0x0000040a04007986 */ /* 0x0005ec000c10190a */
.L_x_22:
[----:B------:R-:W-:Y:S05]  /*1700*/  BRA.U UP1, `(.L_x_18) ;  /* 0x0000000101447547 */ /* 0x000fea000b800000 */
[----:B--23--:R-:W1:Y:S01]  /*1710*/  LDC.64 R4, c[0x0][0x380] ;  /* 0x0000e000ff047b82 */ /* 0x00ce620000000a00 */
[----:B------:R-:W-:-:S05]  /*1720*/  IADD3 R7, PT, PT, R7, UR4, RZ ;  /* 0x0000000407077c10 */ /* 0x000fca000fffe0ff */
[----:B-1----:R-:W-:-:S05]  /*1730*/  IMAD.WIDE R4, R7, 0x4, R4 ;  /* 0x0000000407047825 */ /* 0x002fca00078e0204 */
[----:B0-----:R-:W2:Y:S01]  /*1740*/  LDG.E R7, desc[UR10][R4.64] ;  /* 0x0000000a04077981 */ /* 0x001ea2000c1e1900 */
[----:B------:R-:W-:Y:S01]  /*1750*/  HFMA2 R6, -RZ, RZ, 0.96630859375, -0.0022525787353515625 ;  /* 0x3bbb989dff067431 */ /* 0x000fe200000001ff */
[----:B------:R-:W-:Y:S01]  /*1760*/  MOV R9, 0x437c0000 ;  /* 0x437c000000097802 */ /* 0x000fe20000000f00 */
[----:B--2---:R-:W-:-:S04]  /*1770*/  FADD R7, R7, -R0 ;  /* 0x8000000007077221 */ /* 0x004fc80000000000 */
[----:B------:R-:W-:-:S04]  /*1780*/  FFMA.SAT R0, R7, R6, 0.5 ;  /* 0x3f00000007007423 */ /* 0x000fc80000002006 */
[----:B------:R-:W-:-:S04]  /*1790*/  FFMA.RM R0, R0, R9, 12582913 ;  /* 0x4b40000100007423 */ /* 0x000fc80000004009 */
[C---:B------:R-:W-:Y:S01]  /*17a0*/  FADD R6, R0.reuse, -12583039 ;  /* 0xcb40007f00067421 */ /* 0x040fe20000000000 */
[----:B------:R-:W-:-:S03]  /*17b0*/  SHF.L.U32 R0, R0, 0x17, RZ ;  /* 0x0000001700007819 */ /* 0x000fc600000006ff */
[----:B------:R-:W-:-:S04]  /*17c0*/  FFMA R6, R7, 1.4426950216293334961, -R6 ;  /* 0x3fb8aa3b07067823 */ /* 0x000fc80000000806 */
[----:B------:R-:W-:-:S04]  /*17d0*/  FFMA R6, R7, 1.925963033500011079e-08, R6 ;  /* 0x32a5706007067823 */ /* 0x000fc80000000006 */
[----:B------:R-:W0:Y:S02]  /*17e0*/  MUFU.EX2 R7, R6 ;  /* 0x0000000600077308 */ /* 0x000e240000000800 */
[----:B0-----:R-:W-:-:S04]  /*17f0*/  FMUL R0, R0, R7 ;  /* 0x0000000700007220 */ /* 0x001fc80000400000 */
[----:B------:R-:W-:Y:S01]  /*1800*/  FADD R3, R3, R0 ;  /* 0x0000000003037221 */ /* 0x000fe20000000000 */
[----:B------:R1:W-:Y:S06]  /*1810*/  STG.E desc[UR10][R4.64], R0 ;  /* 0x0000000004007986 */ /* 0x0003ec000c10190a */
.L_x_18:
[----:B-123--:R-:W1:Y:S02]  /*1820*/  LDC R5, c[0x0][0x388] ;  /* 0x0000e200ff057b82 */ /* 0x00ee640000000800 */
[----:B-1----:R-:W-:-:S13]  /*1830*/  ISETP.GE.AND P0, PT, R5, 0x1, PT ;  /* 0x000000010500780c */ /* 0x002fda0003f06270 */
[----:B0-----:R-:W-:Y:S05]  /*1840*/  @!P0 EXIT ;  /* 0x000000000000894d */ /* 0x001fea0003800000 */
[C---:B------:R-:W-:Y:S01]  /*1850*/  ISETP.GE.U32.AND P0, PT, R5.reuse, 0x10, PT ;  /* 0x000000100500780c */ /* 0x040fe20003f06070 */
[----:B------:R-:W-:Y:S02]  /*1860*/  HFMA2 R7, -RZ, RZ, 0, 0 ;  /* 0x00000000ff077431 */ /* 0x000fe400000001ff */
[----:B------:R-:W-:Y:S01]  /*1870*/  IMAD R2, R2, R5, RZ ;  /* 0x0000000502027224 */ /* 0x000fe200078e02ff */
[----:B------:R-:W-:-:S09]  /*1880*/  LOP3.LUT R11, R5, 0xf, RZ, 0xc0, !PT ;  /* 0x0000000f050b7812 */ /* 0x000fd200078ec0ff */
[----:B------:R-:W-:Y:S05]  /*1890*/  @!P0 BRA `(.L_x_23) ;  /* 0x0000001000108947 */ /* 0x000fea0003800000 */
[----:B------:R-:W0:Y:S01]  /*18a0*/  LDCU.64 UR4, c[0x0][0x380] ;  /* 0x00007000ff0477ac */ /* 0x000e220008000a00 */
[----:B------:R-:W-:Y:S02]  /*18b0*/  LOP3.LUT R7, R5, 0x7ffffff0, RZ, 0xc0, !PT ;  /* 0x7ffffff005077812 */ /* 0x000fe400078ec0ff */
[----:B------:R-:W-:Y:S02]  /*18c0*/  MOV R6, R2 ;  /* 0x0000000200067202 */ /* 0x000fe40000000f00 */
[----:B------:R-:W-:Y:S01]  /*18d0*/  IADD3 R8, PT, PT, -R7, RZ, RZ ;  /* 0x000000ff07087210 */ /* 0x000fe20007ffe1ff */
[----:B0-----:R-:W-:-:S04]  /*18e0*/  UIADD3 UR4, UP0, UPT, UR4, 0x20, URZ ;  /* 0x0000002004047890 */ /* 0x001fc8000ff1e0ff */
[----:B------:R-:W-:-:S12]  /*18f0*/  UIADD3.X UR5, UPT, UPT, URZ, UR5, URZ, UP0, !UPT ;  /* 0x00000005ff057290 */ /* 0x000fd800087fe4ff */
.L_x_56:
[----:B0-----:R-:W-:Y:S02]  /*1900*/  MOV R4, UR4 ;  /* 0x0000000400047c02 */ /* 0x001fe40008000f00 */
[----:B------:R-:W-:-:S03]  /*1910*/  MOV R5, UR5 ;  /* 0x0000000500057c02 */ /* 0x000fc60008000f00 */
[----:B------:R-:W-:-:S05]  /*1920*/  IMAD.WIDE R4, R6, 0x4, R4 ;  /* 0x0000000406047825 */ /* 0x000fca00078e0204 */
[----:B------:R-:W2:Y:S01]  /*1930*/  LDG.E R0, desc[UR10][R4.64+-0x20] ;  /* 0xffffe00a04007981 */ /* 0x000ea2000c1e1900 */
[----:B------:R-:W0:Y:S01]  /*1940*/  MUFU.RCP R10, R3 ;  /* 0x00000003000a7308 */ /* 0x000e220000001000 */
[----:B------:R-:W-:Y:S01]  /*1950*/  IADD3 R8, PT, PT, R8, 0x10, RZ ;  /* 0x0000001008087810 */ /* 0x000fe20007ffe0ff */
[----:B------:R-:W-:Y:S03]  /*1960*/  BSSY.RECONVERGENT B2, `(.L_x_24) ;  /* 0x000000b000027945 */ /* 0x000fe60003800200 */
[----:B------:R-:W-:Y:S01]  /*1970*/  ISETP.NE.AND P2, PT, R8, RZ, PT ;  /* 0x000000ff0800720c */ /* 0x000fe20003f45270 */
[----:B0-----:R-:W-:-:S04]  /*1980*/  FFMA R9, R10, -R3, 1 ;  /* 0x3f8000000a097423 */ /* 0x001fc80000000803 */
[----:B------:R-:W-:Y:S01]  /*1990*/  FFMA R9, R10, R9, R10 ;  /* 0x000000090a097223 */ /* 0x000fe2000000000a */
[----:B--2---:R-:W0:Y:S03]  /*19a0*/  FCHK P0, R0, R3 ;  /* 0x0000000300007302 */ /* 0x004e260000000000 */
[----:B------:R-:W-:-:S04]  /*19b0*/  FFMA R10, R0, R9, RZ ;  /* 0x00000009000a7223 */ /* 0x000fc800000000ff */
[----:B------:R-:W-:-:S04]  /*19c0*/  FFMA R12, R10, -R3, R0 ;  /* 0x800000030a0c7223 */ /* 0x000fc80000000000 */
[----:B------:R-:W-:Y:S01]  /*19d0*/  FFMA R9, R9, R12, R10 ;  /* 0x0000000c09097223 */ /* 0x000fe2000000000a */
[----:B0-----:R-:W-:Y:S06]  /*19e0*/  @!P0 BRA `(.L_x_25) ;  /* 0x0000000000088947 */ /* 0x001fec0003800000 */
[----:B------:R-:W-:-:S07]  /*19f0*/  MOV R12, 0x1a10 ;  /* 0x00001a10000c7802 */ /* 0x000fce0000000f00 */
[----:B------:R-:W-:Y:S05]  /*1a00*/  CALL.REL.NOINC `($__internal_0_$__cuda_sm3x_div_rn_noftz_f32_slowpath) ;  /* 0x0000001c00547944 */ /* 0x000fea0003c00000 */
.L_x_25:
[----:B------:R-:W-:Y:S05]  /*1a10*/  BSYNC.RECONVERGENT B2 ;  /* 0x0000000000027941 */ /* 0x000fea0003800200 */
.L_x_24:
[----:B------:R-:W2:Y:S01]  /*1a20*/  LDG.E R15, desc[UR10][R4.64+-0x1c] ;  /* 0xffffe40a040f7981 */ /* 0x000ea2000c1e1900 */
[----:B------:R-:W0:Y:S01]  /*1a30*/  MUFU.RCP R0, R3 ;  /* 0x0000000300007308 */ /* 0x000e220000001000 */
[----:B------:R-:W-:Y:S02]  /*1a40*/  BSSY.RECONVERGENT B2, `(.L_x_26) ;  /* 0x000000d000027945 */ /* 0x000fe40003800200 */
[----:B------:R1:W-:Y:S01]  /*1a50*/  STG.E desc[UR10][R4.64+-0x20], R9 ;  /* 0xffffe00904007986 */ /* 0x0003e2000c10190a */
[----:B0-----:R-:W-:-:S04]  /*1a60*/  FFMA R13, R0, -R3, 1 ;  /* 0x3f800000000d7423 */ /* 0x001fc80000000803 */
[----:B------:R-:W-:Y:S01]  /*1a70*/  FFMA R0, R0, R13, R0 ;  /* 0x0000000d00007223 */ /* 0x000fe20000000000 */
[----:B--2---:R-:W0:Y:S03]  /*1a80*/  FCHK P0, R15, R3 ;  /* 0x000000030f007302 */ /* 0x004e260000000000 */
[----:B------:R-:W-:-:S04]  /*1a90*/  FFMA R10, R0, R15, RZ ;  /* 0x0000000f000a7223 */ /* 0x000fc800000000ff */
[----:B------:R-:W-:-:S04]  /*1aa0*/  FFMA R13, R10, -R3, R15 ;  /* 0x800000030a0d7223 */ /* 0x000fc8000000000f */
[----:B------:R-:W-:Y:S01]  /*1ab0*/  FFMA R13, R0, R13, R10 ;  /* 0x0000000d000d7223 */ /* 0x000fe2000000000a */
[----:B01----:R-:W-:Y:S06]  /*1ac0*/  @!P0 BRA `(.L_x_27) ;  /* 0x0000000000108947 */ /* 0x003fec0003800000 */
[----:B------:R-:W-:Y:S02]  /*1ad0*/  MOV R0, R15 ;  /* 0x0000000f00007202 */ /* 0x000fe40000000f00 */
[----:B------:R-:W-:-:S07]  /*1ae0*/  MOV R12, 0x1b00 ;  /* 0x00001b00000c7802 */ /* 0x000fce0000000f00 */
[----:B------:R-:W-:Y:S05]  /*1af0*/  CALL.REL.NOINC `($__internal_0_$__cuda_sm3x_div_rn_noftz_f32_slowpath) ;  /* 0x0000001c00187944 */ /* 0x000fea0003c00000 */
[----:B------:R-:W-:-:S07]  /*1b00*/  MOV R13, R9 ;  /* 0x00000009000d7202 */ /* 0x000fce0000000f00 */
.L_x_27:
[----:B------:R-:W-:Y:S05]  /*1b10*/  BSYNC.RECONVERGENT B2 ;  /* 0x0000000000027941 */ /* 0x000fea0003800200 */
.L_x_26:
        /* <DEDUP_REMOVED lines=14> */
.L_x_29:
[----:B------:R-:W-:Y:S05]  /*1c00*/  BSYNC.RECONVERGENT B2 ;  /* 0x0000000000027941 */ /* 0x000fea0003800200 */
.L_x_28:
        /* <DEDUP_REMOVED lines=15> */
.L_x_31:
[----:B------:R-:W-:Y:S05]  /*1d00*/  BSYNC.RECONVERGENT B2 ;  /* 0x0000000000027941 */ /* 0x000fea0003800200 */
.L_x_30:
        /* <DEDUP_REMOVED lines=14> */
.L_x_33:
[----:B------:R-:W-:Y:S05]  /*1df0*/  BSYNC.RECONVERGENT B2 ;  /* 0x0000000000027941 */ /* 0x000fea0003800200 */
.L_x_32:
        /* <DEDUP_REMOVED lines=15> */
.L_x_35:
[----:B------:R-:W-:Y:S05]  /*1ef0*/  BSYNC.RECONVERGENT B2 ;  /* 0x0000000000027941 */ /* 0x000fea0003800200 */
.L_x_34:
        /* <DEDUP_REMOVED lines=14> */
.L_x_37:
[----:B------:R-:W-:Y:S05]  /*1fe0*/  BSYNC.RECONVERGENT B2 ;  /* 0x0000000000027941 */ /* 0x000fea0003800200 */
.L_x_36:
        /* <DEDUP_REMOVED lines=15> */
.L_x_39:
[----:B------:R-:W-:Y:S05]  /*20e0*/  BSYNC.RECONVERGENT B2 ;  /* 0x0000000000027941 */ /* 0x000fea0003800200 */
.L_x_38:
        /* <DEDUP_REMOVED lines=14> */
.L_x_41:
[----:B------:R-:W-:Y:S05]  /*21d0*/  BSYNC.RECONVERGENT B2 ;  /* 0x0000000000027941 */ /* 0x000fea0003800200 */
.L_x_40:
        /* <DEDUP_REMOVED lines=15> */
.L_x_43:
[----:B------:R-:W-:Y:S05]  /*22d0*/  BSYNC.RECONVERGENT B2 ;  /* 0x0000000000027941 */ /* 0x000fea0003800200 */
.L_x_42:
        /* <DEDUP_REMOVED lines=14> */
.L_x_45:
[----:B------:R-:W-:Y:S05]  /*23c0*/  BSYNC.RECONVERGENT B2 ;  /* 0x0000000000027941 */ /* 0x000fea0003800200 */
.L_x_44:
        /* <DEDUP_REMOVED lines=15> */
.L_x_47:
[----:B------:R-:W-:Y:S05]  /*24c0*/  BSYNC.RECONVERGENT B2 ;  /* 0x0000000000027941 */ /* 0x000fea0003800200 */
.L_x_46:
        /* <DEDUP_REMOVED lines=14> */
.L_x_49:
[----:B------:R-:W-:Y:S05]  /*25b0*/  BSYNC.RECONVERGENT B2 ;  /* 0x0000000000027941 */ /* 0x000fea0003800200 */
.L_x_48:
        /* <DEDUP_REMOVED lines=15> */
.L_x_51:
[----:B------:R-:W-:Y:S05]  /*26b0*/  BSYNC.RECONVERGENT B2 ;  /* 0x0000000000027941 */ /* 0x000fea0003800200 */
.L_x_50:
        /* <DEDUP_REMOVED lines=14> */
.L_x_53:
[----:B------:R-:W-:Y:S05]  /*27a0*/  BSYNC.RECONVERGENT B2 ;  /* 0x0000000000027941 */ /* 0x000fea0003800200 */
.L_x_52:
        /* <DEDUP_REMOVED lines=15> */
.L_x_55:
[----:B------:R-:W-:Y:S05]  /*28a0*/  BSYNC.RECONVERGENT B2 ;  /* 0x0000000000027941 */ /* 0x000fea0003800200 */
.L_x_54:
[----:B------:R0:W-:Y:S01]  /*28b0*/  STG.E desc[UR10][R4.64+0x1c], R13 ;  /* 0x00001c0d04007986 */ /* 0x0001e2000c10190a */
[----:B------:R-:W-:Y:S01]  /*28c0*/  IADD3 R6, PT, PT, R6, 0x10, RZ ;  /* 0x0000001006067810 */ /* 0x000fe20007ffe0ff */
[----:B------:R-:W-:Y:S06]  /*28d0*/  @P2 BRA `(.L_x_56) ;  /* 0xfffffff000082947 */ /* 0x000fec000383ffff */
.L_x_23:
[----:B------:R-:W-:-:S13]  /*28e0*/  ISETP.NE.AND P0, PT, R11, RZ, PT ;  /* 0x000000ff0b00720c */ /* 0x000fda0003f05270 */
[----:B------:R-:W-:Y:S05]  /*28f0*/  @!P0 EXIT ;  /* 0x000000000000894d */ /* 0x000fea0003800000 */
[----:B------:R-:W1:Y:S01]  /*2900*/  LDCU UR4, c[0x0][0x388] ;  /* 0x00007100ff0477ac */ /* 0x000e620008000800 */
[----:B------:R-:W-:Y:S01]  /*2910*/  ISETP.GE.U32.AND P0, PT, R11, 0x8, PT ;  /* 0x000000080b00780c */ /* 0x000fe20003f06070 */
[----:B-1----:R-:W-:-:S12]  /*2920*/  ULOP3.LUT UR4, UR4, 0x7, URZ, 0xc0, !UPT ;  /* 0x0000000704047892 */ /* 0x002fd8000f8ec0ff */
[----:B------:R-:W-:Y:S05]  /*2930*/  @!P0 BRA `(.L_x_57) ;  /* 0x0000000800008947 */ /* 0x000fea0003800000 */
[----:B0-----:R-:W0:Y:S01]  /*2940*/  LDC.64 R4, c[0x0][0x380] ;  /* 0x0000e000ff047b82 */ /* 0x001e220000000a00 */
[----:B------:R-:W-:-:S05]  /*2950*/  IADD3 R9, PT, PT, R2, R7, RZ ;  /* 0x0000000702097210 */ /* 0x000fca0007ffe0ff */
[----:B0-----:R-:W-:-:S05]  /*2960*/  IMAD.WIDE R4, R9, 0x4, R4 ;  /* 0x0000000409047825 */ /* 0x001fca00078e0204 */
[----:B------:R-:W2:Y:S01]  /*2970*/  LDG.E R11, desc[UR10][R4.64] ;  /* 0x0000000a040b7981 */ /* 0x000ea2000c1e1900 */
[----:B------:R-:W0:Y:S01]  /*2980*/  MUFU.RCP R0, R3 ;  /* 0x0000000300007308 */ /* 0x000e220000001000 */
[----:B------:R-:W-:Y:S01]  /*2990*/  BSSY.RECONVERGENT B2, `(.L_x_58) ;  /* 0x000000b000027945 */ /* 0x000fe20003800200 */
[----:B0-----:R-:W-:-:S04]  /*29a0*/  FFMA R9, R0, -R3, 1 ;  /* 0x3f80000000097423 */ /* 0x001fc80000000803 */
[----:B------:R-:W-:Y:S02]  /*29b0*/  FFMA R0, R0, R9, R0 ;  /* 0x0000000900007223 */ /* 0x000fe40000000000 */
[----:B--2---:R-:W0:Y:S02]  /*29c0*/  FCHK P0, R11, R3 ;  /* 0x000000030b007302 */ /* 0x004e240000000000 */
[----:B------:R-:W-:-:S04]  /*29d0*/  FFMA R6, R0, R11, RZ ;  /* 0x0000000b00067223 */ /* 0x000fc800000000ff */
[----:B------:R-:W-:-:S04]  /*29e0*/  FFMA R9, R6, -R3, R11 ;  /* 0x8000000306097223 */ /* 0x000fc8000000000b */
[----:B------:R-:W-:Y:S01]  /*29f0*/  FFMA R9, R0, R9, R6 ;  /* 0x0000000900097223 */ /* 0x000fe20000000006 */
[----:B0-----:R-:W-:Y:S06]  /*2a00*/  @!P0 BRA `(.L_x_59) ;  /* 0x00000000000c8947 */ /* 0x001fec0003800000 */
[----:B------:R-:W-:Y:S02]  /*2a10*/  MOV R0, R11 ;  /* 0x0000000b00007202 */ /* 0x000fe40000000f00 */
[----:B------:R-:W-:-:S07]  /*2a20*/  MOV R12, 0x2a40 ;  /* 0x00002a40000c7802 */ /* 0x000fce0000000f00 */
[----:B------:R-:W-:Y:S05]  /*2a30*/  CALL.REL.NOINC `($__internal_0_$__cuda_sm3x_div_rn_noftz_f32_slowpath) ;  /* 0x0000000c00487944 */ /* 0x000fea0003c00000 */
.L_x_59:
[----:B------:R-:W-:Y:S05]  /*2a40*/  BSYNC.RECONVERGENT B2 ;  /* 0x0000000000027941 */ /* 0x000fea0003800200 */
.L_x_58:
        /* <DEDUP_REMOVED lines=15> */
.L_x_61:
[----:B------:R-:W-:Y:S05]  /*2b40*/  BSYNC.RECONVERGENT B2 ;  /* 0x0000000000027941 */ /* 0x000fea0003800200 */
.L_x_60:
        /* <DEDUP_REMOVED lines=14> */
.L_x_63:
[----:B------:R-:W-:Y:S05]  /*2c30*/  BSYNC.RECONVERGENT B2 ;  /* 0x0000000000027941 */ /* 0x000fea0003800200 */
.L_x_62:
        /* <DEDUP_REMOVED lines=15> */
.L_x_65:
[----:B------:R-:W-:Y:S05]  /*2d30*/  BSYNC.RECONVERGENT B2 ;  /* 0x0000000000027941 */ /* 0x000fea0003800200 */
.L_x_64:
        /* <DEDUP_REMOVED lines=14> */
.L_x_67:
[----:B------:R-:W-:Y:S05]  /*2e20*/  BSYNC.RECONVERGENT B2 ;  /* 0x0000000000027941 */ /* 0x000fea0003800200 */
.L_x_66:
        /* <DEDUP_REMOVED lines=15> */
.L_x_69:
[----:B------:R-:W-:Y:S05]  /*2f20*/  BSYNC.RECONVERGENT B2 ;  /* 0x0000000000027941 */ /* 0x000fea0003800200 */
.L_x_68:
        /* <DEDUP_REMOVED lines=14> */
.L_x_71:
[----:B------:R-:W-:Y:S05]  /*3010*/  BSYNC.RECONVERGENT B2 ;  /* 0x0000000000027941 */ /* 0x000fea0003800200 */
.L_x_70:
        /* <DEDUP_REMOVED lines=15> */
.L_x_73:
[----:B------:R-:W-:Y:S05]  /*3110*/  BSYNC.RECONVERGENT B2 ;  /* 0x0000000000027941 */ /* 0x000fea0003800200 */
.L_x_72:
[----:B------:R1:W-:Y:S01]  /*3120*/  STG.E desc[UR10][R4.64+0x1c], R11 ;  /* 0x00001c0b04007986 */ /* 0x0003e2000c10190a */
[----:B------:R-:W-:-:S07]  /*3130*/  IADD3 R7, PT, PT, R7, 0x8, RZ ;  /* 0x0000000807077810 */ /* 0x000fce0007ffe0ff */
.L_x_57:
[----:B------:R-:W-:-:S13]  /*3140*/  ISETP.NE.AND P0, PT, RZ, UR4, PT ;  /* 0x00000004ff007c0c */ /* 0x000fda000bf05270 */
[----:B------:R-:W-:Y:S05]  /*3150*/  @!P0 EXIT ;  /* 0x000000000000894d */ /* 0x000fea0003800000 */
[----:B------:R-:W2:Y:S01]  /*3160*/  LDCU UR5, c[0x0][0x388] ;  /* 0x00007100ff0577ac */ /* 0x000ea20008000800 */
[----:B------:R-:W-:Y:S02]  /*3170*/  UISETP.GE.U32.AND UP0, UPT, UR4, 0x4, UPT ;  /* 0x000000040400788c */ /* 0x000fe4000bf06070 */
[----:B--2---:R-:W-:-:S07]  /*3180*/  ULOP3.LUT UR5, UR5, 0x3, URZ, 0xc0, !UPT ;  /* 0x0000000305057892 */ /* 0x004fce000f8ec0ff */
[----:B------:R-:W-:Y:S05]  /*3190*/  BRA.U !UP0, `(.L_x_74) ;  /* 0x0000000508087547 */ /* 0x000fea000b800000 */
[----:B01----:R-:W0:Y:S01]  /*31a0*/  LDC.64 R4, c[0x0][0x380] ;  /* 0x0000e000ff047b82 */ /* 0x003e220000000a00 */
        /* <DEDUP_REMOVED lines=15> */
.L_x_76:
[----:B------:R-:W-:Y:S05]  /*32a0*/  BSYNC.RECONVERGENT B2 ;  /* 0x0000000000027941 */ /* 0x000fea0003800200 */
.L_x_75:
        /* <DEDUP_REMOVED lines=15> */
.L_x_78:
[----:B------:R-:W-:Y:S05]  /*33a0*/  BSYNC.RECONVERGENT B2 ;  /* 0x0000000000027941 */ /* 0x000fea0003800200 */
.L_x_77:
        /* <DEDUP_REMOVED lines=14> */
.L_x_80:
[----:B------:R-:W-:Y:S05]  /*3490*/  BSYNC.RECONVERGENT B2 ;  /* 0x0000000000027941 */ /* 0x000fea0003800200 */
.L_x_79:
        /* <DEDUP_REMOVED lines=15> */
.L_x_82:
[----:B------:R-:W-:Y:S05]  /*3590*/  BSYNC.RECONVERGENT B2 ;  /* 0x0000000000027941 */ /* 0x000fea0003800200 */
.L_x_81:
[----:B------:R2:W-:Y:S01]  /*35a0*/  STG.E desc[UR10][R4.64+0xc], R11 ;  /* 0x00000c0b04007986 */ /* 0x0005e2000c10190a */
[----:B------:R-:W-:-:S07]  /*35b0*/  IADD3 R7, PT, PT, R7, 0x4, RZ ;  /* 0x0000000407077810 */ /* 0x000fce0007ffe0ff */
.L_x_74:
[----:B------:R-:W-:-:S13]  /*35c0*/  ISETP.NE.AND P0, PT, RZ, UR5, PT ;  /* 0x00000005ff007c0c */ /* 0x000fda000bf05270 */
[----:B------:R-:W-:Y:S05]  /*35d0*/  @!P0 EXIT ;  /* 0x000000000000894d */ /* 0x000fea0003800000 */
[----:B012---:R-:W0:Y:S01]  /*35e0*/  LDC.64 R4, c[0x0][0x380] ;  /* 0x0000e000ff047b82 */ /* 0x007e220000000a00 */
[----:B------:R-:W-:Y:S01]  /*35f0*/  IADD3 R11, PT, PT, R2, R7, RZ ;  /* 0x00000007020b7210 */ /* 0x000fe20007ffe0ff */
[----:B------:R-:W-:-:S12]  /*3600*/  UIADD3 UR4, UPT, UPT, -UR5, URZ, URZ ;  /* 0x000000ff05047290 */ /* 0x000fd8000fffe1ff */
.L_x_85:
[----:B01----:R-:W-:-:S05]  /*3610*/  IMAD.WIDE R6, R11, 0x4, R4 ;  /* 0x000000040b067825 */ /* 0x003fca00078e0204 */
[----:B------:R-:W2:Y:S01]  /*3620*/  LDG.E R13, desc[UR10][R6.64] ;  /* 0x0000000a060d7981 */ /* 0x000ea2000c1e1900 */
[----:B------:R-:W0:Y:S01]  /*3630*/  MUFU.RCP R0, R3 ;  /* 0x0000000300007308 */ /* 0x000e220000001000 */
[----:B------:R-:W-:Y:S01]  /*3640*/  UIADD3 UR4, UPT, UPT, UR4, 0x1, URZ ;  /* 0x0000000104047890 */ /* 0x000fe2000fffe0ff */
[----:B------:R-:W-:Y:S03]  /*3650*/  BSSY.RECONVERGENT B2, `(.L_x_83) ;  /* 0x000000c000027945 */ /* 0x000fe60003800200 */
[----:B------:R-:W-:Y:S01]  /*3660*/  UISETP.NE.AND UP0, UPT, UR4, URZ, UPT ;  /* 0x000000ff0400728c */ /* 0x000fe2000bf05270 */
[----:B0-----:R-:W-:-:S04]  /*3670*/  FFMA R9, R0, -R3, 1 ;  /* 0x3f80000000097423 */ /* 0x001fc80000000803 */
[----:B------:R-:W-:Y:S01]  /*3680*/  FFMA R0, R0, R9, R0 ;  /* 0x0000000900007223 */ /* 0x000fe20000000000 */
[----:B--2---:R-:W0:Y:S03]  /*3690*/  FCHK P0, R13, R3 ;  /* 0x000000030d007302 */ /* 0x004e260000000000 */
[----:B------:R-:W-:-:S04]  /*36a0*/  FFMA R2, R0, R13, RZ ;  /* 0x0000000d00027223 */ /* 0x000fc800000000ff */
[----:B------:R-:W-:-:S04]  /*36b0*/  FFMA R9, R2, -R3, R13 ;  /* 0x8000000302097223 */ /* 0x000fc8000000000d */
[----:B------:R-:W-:Y:S01]  /*36c0*/  FFMA R9, R0, R9, R2 ;  /* 0x0000000900097223 */ /* 0x000fe20000000002 */
[----:B0-----:R-:W-:Y:S06]  /*36d0*/  @!P0 BRA `(.L_x_84) ;  /* 0x00000000000c8947 */ /* 0x001fec0003800000 */
[----:B------:R-:W-:Y:S02]  /*36e0*/  MOV R0, R13 ;  /* 0x0000000d00007202 */ /* 0x000fe40000000f00 */
[----:B------:R-:W-:-:S07]  /*36f0*/  MOV R12, 0x3710 ;  /* 0x00003710000c7802 */ /* 0x000fce0000000f00 */
[----:B------:R-:W-:Y:S05]  /*3700*/  CALL.REL.NOINC `($__internal_0_$__cuda_sm3x_div_rn_noftz_f32_slowpath) ;  /* 0x0000000000147944 */ /* 0x000fea0003c00000 */
.L_x_84:
[----:B------:R-:W-:Y:S05]  /*3710*/  BSYNC.RECONVERGENT B2 ;  /* 0x0000000000027941 */ /* 0x000fea0003800200 */
.L_x_83:
[----:B------:R1:W-:Y:S01]  /*3720*/  STG.E desc[UR10][R6.64], R9 ;  /* 0x0000000906007986 */ /* 0x0003e2000c10190a */
[----:B------:R-:W-:Y:S01]  /*3730*/  IADD3 R11, PT, PT, R11, 0x1, RZ ;  /* 0x000000010b0b7810 */ /* 0x000fe20007ffe0ff */
[----:B------:R-:W-:Y:S06]  /*3740*/  BRA.U UP0, `(.L_x_85) ;  /* 0xfffffffd00b07547 */ /* 0x000fec000b83ffff */
[----:B------:R-:W-:Y:S05]  /*3750*/  EXIT ;  /* 0x000000000000794d */ /* 0x000fea0003800000 */
        .weak           $__internal_0_$__cuda_sm3x_div_rn_noftz_f32_slowpath
        .type           $__internal_0_$__cuda_sm3x_div_rn_noftz_f32_slowpath,@function
        .size           $__internal_0_$__cuda_sm3x_div_rn_noftz_f32_slowpath,(.L_x_106 - $__internal_0_$__cuda_sm3x_div_rn_noftz_f32_slowpath)
$__internal_0_$__cuda_sm3x_div_rn_noftz_f32_slowpath:
[----:B------:R-:W-:Y:S01]  /*3760*/  SHF.R.U32.HI R10, RZ, 0x17, R3 ;  /* 0x00000017ff0a7819 */ /* 0x000fe20000011603 */
[----:B------:R-:W-:Y:S01]  /*3770*/  BSSY.RECONVERGENT B0, `(.L_x_86) ;  /* 0x0000063000007945 */ /* 0x000fe20003800200 */
[----:B------:R-:W-:Y:S02]  /*3780*/  SHF.R.U32.HI R13, RZ, 0x17, R0 ;  /* 0x00000017ff0d7819 */ /* 0x000fe40000011600 */
[----:B------:R-:W-:Y:S02]  /*3790*/  LOP3.LUT R10, R10, 0xff, RZ, 0xc0, !PT ;  /* 0x000000ff0a0a7812 */ /* 0x000fe400078ec0ff */
[----:B------:R-:W-:Y:S02]  /*37a0*/  LOP3.LUT R13, R13, 0xff, RZ, 0xc0, !PT ;  /* 0x000000ff0d0d7812 */ /* 0x000fe400078ec0ff */
[----:B------:R-:W-:Y:S02]  /*37b0*/  IADD3 R16, PT, PT, R10, -0x1, RZ ;  /* 0xffffffff0a107810 */ /* 0x000fe40007ffe0ff */
[----:B------:R-:W-:-:S02]  /*37c0*/  IADD3 R14, PT, PT, R13, -0x1, RZ ;  /* 0xffffffff0d0e7810 */ /* 0x000fc40007ffe0ff */
[----:B------:R-:W-:Y:S02]  /*37d0*/  ISETP.GT.U32.AND P0, PT, R16, 0xfd, PT ;  /* 0x000000fd1000780c */ /* 0x000fe40003f04070 */
[----:B------:R-:W-:Y:S02]  /*37e0*/  MOV R15, R3 ;  /* 0x00000003000f7202 */ /* 0x000fe40000000f00 */
[----:B------:R-:W-:-:S13]  /*37f0*/  ISETP.GT.U32.OR P0, PT, R14, 0xfd, P0 ;  /* 0x000000fd0e00780c */ /* 0x000fda0000704470 */
[----:B------:R-:W-:Y:S01]  /*3800*/  @!P0 MOV R9, RZ ;  /* 0x000000ff00098202 */ /* 0x000fe20000000f00 */
[----:B------:R-:W-:Y:S06]  /*3810*/  @!P0 BRA `(.L_x_87) ;  /* 0x00000000005c8947 */ /* 0x000fec0003800000 */
[----:B------:R-:W-:Y:S02]  /*3820*/  FSETP.GTU.FTZ.AND P0, PT, |R0|, +INF , PT ;  /* 0x7f8000000000780b */ /* 0x000fe40003f1c200 */
[----:B------:R-:W-:-:S04]  /*3830*/  FSETP.GTU.FTZ.AND P1, PT, |R3|, +INF , PT ;  /* 0x7f8000000300780b */ /* 0x000fc80003f3c200 */
[----:B------:R-:W-:-:S13]  /*3840*/  PLOP3.LUT P0, PT, P0, P1, PT, 0xf8, 0x8f ;  /* 0x00000000008f781c */ /* 0x000fda0000703f70 */
[----:B------:R-:W-:Y:S05]  /*3850*/  @P0 BRA `(.L_x_88) ;  /* 0x00000004004c0947 */ /* 0x000fea0003800000 */
[----:B------:R-:W-:-:S13]  /*3860*/  LOP3.LUT P0, RZ, R15, 0x7fffffff, R0, 0xc8, !PT ;  /* 0x7fffffff0fff7812 */ /* 0x000fda000780c800 */
[----:B------:R-:W-:Y:S05]  /*3870*/  @!P0 BRA `(.L_x_89) ;  /* 0x00000004003c8947 */ /* 0x000fea0003800000 */
[C---:B------:R-:W-:Y:S02]  /*3880*/  FSETP.NEU.FTZ.AND P3, PT, |R0|.reuse, +INF , PT ;  /* 0x7f8000000000780b */ /* 0x040fe40003f7d200 */
[----:B------:R-:W-:Y:S02]  /*3890*/  FSETP.NEU.FTZ.AND P1, PT, |R3|, +INF , PT ;  /* 0x7f8000000300780b */ /* 0x000fe40003f3d200 */
[----:B------:R-:W-:-:S11]  /*38a0*/  FSETP.NEU.FTZ.AND P0, PT, |R0|, +INF , PT ;  /* 0x7f8000000000780b */ /* 0x000fd60003f1d200 */
[----:B------:R-:W-:Y:S05]  /*38b0*/  @!P1 BRA !P3, `(.L_x_89) ;  /* 0x00000004002c9947 */ /* 0x000fea0005800000 */
[----:B------:R-:W-:-:S04]  /*38c0*/  LOP3.LUT P3, RZ, R0, 0x7fffffff, RZ, 0xc0, !PT ;  /* 0x7fffffff00ff7812 */ /* 0x000fc8000786c0ff */
[----:B------:R-:W-:-:S13]  /*38d0*/  PLOP3.LUT P1, PT, P1, P3, PT, 0x2f, 0xf2 ;  /* 0x0000000000f2781c */ /* 0x000fda0000f26577 */
[----:B------:R-:W-:Y:S05]  /*38e0*/  @P1 BRA `(.L_x_90) ;  /* 0x0000000400181947 */ /* 0x000fea0003800000 */
[----:B------:R-:W-:-:S04]  /*38f0*/  LOP3.LUT P1, RZ, R15, 0x7fffffff, RZ, 0xc0, !PT ;  /* 0x7fffffff0fff7812 */ /* 0x000fc8000782c0ff */
[----:B------:R-:W-:-:S13]  /*3900*/  PLOP3.LUT P0, PT, P0, P1, PT, 0x2f, 0xf2 ;  /* 0x0000000000f2781c */ /* 0x000fda0000702577 */
[----:B------:R-:W-:Y:S05]  /*3910*/  @P0 BRA `(.L_x_91) ;  /* 0x0000000400000947 */ /* 0x000fea0003800000 */
[----:B------:R-:W-:Y:S02]  /*3920*/  ISETP.GE.AND P0, PT, R14, RZ, PT ;  /* 0x000000ff0e00720c */ /* 0x000fe40003f06270 */
[----:B------:R-:W-:-:S11]  /*3930*/  ISETP.GE.AND P1, PT, R16, RZ, PT ;  /* 0x000000ff1000720c */ /* 0x000fd60003f26270 */
[----:B------:R-:W-:Y:S01]  /*3940*/  @P0 MOV R9, RZ ;  /* 0x000000ff00090202 */ /* 0x000fe20000000f00 */
[----:B------:R-:W-:Y:S01]  /*3950*/  @!P0 FFMA R0, R0, 1.84467440737095516160e+19, RZ ;  /* 0x5f80000000008823 */ /* 0x000fe200000000ff */
[----:B------:R-:W-:Y:S01]  /*3960*/  @!P0 MOV R9, 0xffffffc0 ;  /* 0xffffffc000098802 */ /* 0x000fe20000000f00 */
[----:B------:R-:W-:-:S03]  /*3970*/  @!P1 FFMA R15, R3, 1.84467440737095516160e+19, RZ ;  /* 0x5f800000030f9823 */ /* 0x000fc600000000ff */
[----:B------:R-:W-:-:S07]  /*3980*/  @!P1 IADD3 R9, PT, PT, R9, 0x40, RZ ;  /* 0x0000004009099810 */ /* 0x000fce0007ffe0ff */
.L_x_87:
[----:B------:R-:W-:Y:S01]  /*3990*/  LEA R14, R10, 0xc0800000, 0x17 ;  /* 0xc08000000a0e7811 */ /* 0x000fe200078eb8ff */
[----:B------:R-:W-:Y:S01]  /*39a0*/  BSSY.RECONVERGENT B1, `(.L_x_92) ;  /* 0x0000036000017945 */ /* 0x000fe20003800200 */
[----:B------:R-:W-:Y:S02]  /*39b0*/  IADD3 R13, PT, PT, R13, -0x7f, RZ ;  /* 0xffffff810d0d7810 */ /* 0x000fe40007ffe0ff */
[----:B------:R-:W-:-:S03]  /*39c0*/  IADD3 R16, PT, PT, -R14, R15, RZ ;  /* 0x0000000f0e107210 */ /* 0x000fc60007ffe1ff */
[C---:B------:R-:W-:Y:S01]  /*39d0*/  IMAD R0, R13.reuse, -0x800000, R0 ;  /* 0xff8000000d007824 */ /* 0x040fe200078e0200 */
[----:B------:R0:W1:Y:S01]  /*39e0*/  MUFU.RCP R14, R16 ;  /* 0x00000010000e7308 */ /* 0x0000620000001000 */
[----:B------:R-:W-:Y:S01]  /*39f0*/  FADD.FTZ R17, -R16, -RZ ;  /* 0x800000ff10117221 */ /* 0x000fe20000010100 */
[----:B0-----:R-:W-:-:S04]  /*3a00*/  IADD3 R16, PT, PT, R13, 0x7f, -R10 ;  /* 0x0000007f0d107810 */ /* 0x001fc80007ffe80a */
[----:B------:R-:W-:Y:S01]  /*3a10*/  IADD3 R9, PT, PT, R16, R9, RZ ;  /* 0x0000000910097210 */ /* 0x000fe20007ffe0ff */
[----:B-1----:R-:W-:-:S04]  /*3a20*/  FFMA R15, R14, R17, 1 ;  /* 0x3f8000000e0f7423 */ /* 0x002fc80000000011 */
[----:B------:R-:W-:-:S04]  /*3a30*/  FFMA R15, R14, R15, R14 ;  /* 0x0000000f0e0f7223 */ /* 0x000fc8000000000e */
[----:B------:R-:W-:-:S04]  /*3a40*/  FFMA R14, R0, R15, RZ ;  /* 0x0000000f000e7223 */ /* 0x000fc800000000ff */
[----:B------:R-:W-:-:S04]  /*3a50*/  FFMA R18, R17, R14, R0 ;  /* 0x0000000e11127223 */ /* 0x000fc80000000000 */
[----:B------:R-:W-:-:S04]  /*3a60*/  FFMA R14, R15, R18, R14 ;  /* 0x000000120f0e7223 */ /* 0x000fc8000000000e */
[----:B------:R-:W-:-:S04]  /*3a70*/  FFMA R17, R17, R14, R0 ;  /* 0x0000000e11117223 */ /* 0x000fc80000000000 */
[----:B------:R-:W-:-:S05]  /*3a80*/  FFMA R0, R15, R17, R14 ;  /* 0x000000110f007223 */ /* 0x000fca000000000e */
[----:B------:R-:W-:-:S04]  /*3a90*/  SHF.R.U32.HI R10, RZ, 0x17, R0 ;  /* 0x00000017ff0a7819 */ /* 0x000fc80000011600 */
[----:B------:R-:W-:-:S04]  /*3aa0*/  LOP3.LUT R10, R10, 0xff, RZ, 0xc0, !PT ;  /* 0x000000ff0a0a7812 */ /* 0x000fc800078ec0ff */
[----:B------:R-:W-:-:S04]  /*3ab0*/  IADD3 R10, PT, PT, R10, R9, RZ ;  /* 0x000000090a0a7210 */ /* 0x000fc80007ffe0ff */
[----:B------:R-:W-:-:S04]  /*3ac0*/  IADD3 R13, PT, PT, R10, -0x1, RZ ;  /* 0xffffffff0a0d7810 */ /* 0x000fc80007ffe0ff */
[----:B------:R-:W-:-:S13]  /*3ad0*/  ISETP.GE.U32.AND P0, PT, R13, 0xfe, PT ;  /* 0x000000fe0d00780c */ /* 0x000fda0003f06070 */
[----:B------:R-:W-:Y:S05]  /*3ae0*/  @!P0 BRA `(.L_x_93) ;  /* 0x0000000000808947 */ /* 0x000fea0003800000 */
[----:B------:R-:W-:-:S13]  /*3af0*/  ISETP.GT.AND P0, PT, R10, 0xfe, PT ;  /* 0x000000fe0a00780c */ /* 0x000fda0003f04270 */
[----:B------:R-:W-:Y:S05]  /*3b00*/  @P0 BRA `(.L_x_94) ;  /* 0x00000000006c0947 */ /* 0x000fea0003800000 */
[----:B------:R-:W-:-:S13]  /*3b10*/  ISETP.GE.AND P0, PT, R10, 0x1, PT ;  /* 0x000000010a00780c */ /* 0x000fda0003f06270 */
[----:B------:R-:W-:Y:S05]  /*3b20*/  @P0 BRA `(.L_x_95) ;  /* 0x0000000000740947 */ /* 0x000fea0003800000 */
[----:B------:R-:W-:Y:S02]  /*3b30*/  ISETP.GE.AND P0, PT, R10, -0x18, PT ;  /* 0xffffffe80a00780c */ /* 0x000fe40003f06270 */
[----:B------:R-:W-:-:S11]  /*3b40*/  LOP3.LUT R0, R0, 0x80000000, RZ, 0xc0, !PT ;  /* 0x8000000000007812 */ /* 0x000fd600078ec0ff */
[----:B------:R-:W-:Y:S05]  /*3b50*/  @!P0 BRA `(.L_x_95) ;  /* 0x0000000000688947 */ /* 0x000fea0003800000 */
[-CC-:B------:R-:W-:Y:S01]  /*3b60*/  FFMA.RZ R9, R15, R17.reuse, R14.reuse ;  /* 0x000000110f097223 */ /* 0x180fe2000000c00e */
[C---:B------:R-:W-:Y:S02]  /*3b70*/  IADD3 R16, PT, PT, R10.reuse, 0x20, RZ ;  /* 0x000000200a107810 */ /* 0x040fe40007ffe0ff */
[C---:B------:R-:W-:Y:S02]  /*3b80*/  ISETP.NE.AND P3, PT, R10.reuse, RZ, PT ;  /* 0x000000ff0a00720c */ /* 0x040fe40003f65270 */
[----:B------:R-:W-:Y:S01]  /*3b90*/  LOP3.LUT R13, R9, 0x7fffff, RZ, 0xc0, !PT ;  /* 0x007fffff090d7812 */ /* 0x000fe200078ec0ff */
[CCC-:B------:R-:W-:Y:S01]  /*3ba0*/  FFMA.RP R9, R15.reuse, R17.reuse, R14.reuse ;  /* 0x000000110f097223 */ /* 0x1c0fe2000000800e */
[----:B------:R-:W-:Y:S01]  /*3bb0*/  FFMA.RM R14, R15, R17, R14 ;  /* 0x000000110f0e7223 */ /* 0x000fe2000000400e */
[----:B------:R-:W-:Y:S02]  /*3bc0*/  ISETP.NE.AND P1, PT, R10, RZ, PT ;  /* 0x000000ff0a00720c */ /* 0x000fe40003f25270 */
[----:B------:R-:W-:-:S02]  /*3bd0*/  LOP3.LUT R13, R13, 0x800000, RZ, 0xfc, !PT ;  /* 0x008000000d0d7812 */ /* 0x000fc400078efcff */
[----:B------:R-:W-:Y:S02]  /*3be0*/  IADD3 R10, PT, PT, -R10, RZ, RZ ;  /* 0x000000ff0a0a7210 */ /* 0x000fe40007ffe1ff */
[----:B------:R-:W-:Y:S02]  /*3bf0*/  SHF.L.U32 R16, R13, R16, RZ ;  /* 0x000000100d107219 */ /* 0x000fe400000006ff */
[----:B------:R-:W-:Y:S02]  /*3c00*/  FSETP.NEU.FTZ.AND P0, PT, R9, R14, PT ;  /* 0x0000000e0900720b */ /* 0x000fe40003f1d000 */
[----:B------:R-:W-:Y:S02]  /*3c10*/  SEL R10, R10, RZ, P3 ;  /* 0x000000ff0a0a7207 */ /* 0x000fe40001800000 */
[----:B------:R-:W-:Y:S02]  /*3c20*/  ISETP.NE.AND P1, PT, R16, RZ, P1 ;  /* 0x000000ff1000720c */ /* 0x000fe40000f25270 */
[----:B------:R-:W-:-:S02]  /*3c30*/  SHF.R.U32.HI R10, RZ, R10, R13 ;  /* 0x0000000aff0a7219 */ /* 0x000fc4000001160d */
[----:B------:R-:W-:Y:S02]  /*3c40*/  PLOP3.LUT P0, PT, P0, P1, PT, 0xf8, 0x8f ;  /* 0x00000000008f781c */ /* 0x000fe40000703f70 */
[----:B------:R-:W-:Y:S02]  /*3c50*/  SHF.R.U32.HI R14, RZ, 0x1, R10 ;  /* 0x00000001ff0e7819 */ /* 0x000fe4000001160a */
[----:B------:R-:W-:-:S04]  /*3c60*/  SEL R9, RZ, 0x1, !P0 ;  /* 0x00000001ff097807 */ /* 0x000fc80004000000 */
[----:B------:R-:W-:-:S04]  /*3c70*/  LOP3.LUT R9, R9, 0x1, R14, 0xf8, !PT ;  /* 0x0000000109097812 */ /* 0x000fc800078ef80e */
[----:B------:R-:W-:-:S04]  /*3c80*/  LOP3.LUT R9, R9, R10, RZ, 0xc0, !PT ;  /* 0x0000000a09097212 */ /* 0x000fc800078ec0ff */
[----:B------:R-:W-:-:S04]  /*3c90*/  IADD3 R9, PT, PT, R14, R9, RZ ;  /* 0x000000090e097210 */ /* 0x000fc80007ffe0ff */
[----:B------:R-:W-:Y:S01]  /*3ca0*/  LOP3.LUT R0, R9, R0, RZ, 0xfc, !PT ;  /* 0x0000000009007212 */ /* 0x000fe200078efcff */
[----:B------:R-:W-:Y:S06]  /*3cb0*/  BRA `(.L_x_95) ;  /* 0x0000000000107947 */ /* 0x000fec0003800000 */
.L_x_94:
[----:B------:R-:W-:-:S04]  /*3cc0*/  LOP3.LUT R0, R0, 0x80000000, RZ, 0xc0, !PT ;  /* 0x8000000000007812 */ /* 0x000fc800078ec0ff */
[----:B------:R-:W-:Y:S01]  /*3cd0*/  LOP3.LUT R0, R0, 0x7f800000, RZ, 0xfc, !PT ;  /* 0x7f80000000007812 */ /* 0x000fe200078efcff */
[----:B------:R-:W-:Y:S06]  /*3ce0*/  BRA `(.L_x_95) ;  /* 0x0000000000047947 */ /* 0x000fec0003800000 */
.L_x_93:
[----:B------:R-:W-:-:S07]  /*3cf0*/  LEA R0, R9, R0, 0x17 ;  /* 0x0000000009007211 */ /* 0x000fce00078eb8ff */
.L_x_95:
[----:B------:R-:W-:Y:S05]  /*3d00*/  BSYNC.RECONVERGENT B1 ;  /* 0x0000000000017941 */ /* 0x000fea0003800200 */
.L_x_92:
[----:B------:R-:W-:Y:S05]  /*3d10*/  BRA `(.L_x_96) ;  /* 0x0000000000207947 */ /* 0x000fea0003800000 */
.L_x_91:
[----:B------:R-:W-:-:S04]  /*3d20*/  LOP3.LUT R0, R15, 0x80000000, R0, 0x48, !PT ;  /* 0x800000000f007812 */ /* 0x000fc800078e4800 */
[----:B------:R-:W-:Y:S01]  /*3d30*/  LOP3.LUT R0, R0, 0x7f800000, RZ, 0xfc, !PT ;  /* 0x7f80000000007812 */ /* 0x000fe200078efcff */
[----:B------:R-:W-:Y:S06]  /*3d40*/  BRA `(.L_x_96) ;  /* 0x0000000000147947 */ /* 0x000fec0003800000 */
.L_x_90:
[----:B------:R-:W-:Y:S01]  /*3d50*/  LOP3.LUT R0, R15, 0x80000000, R0, 0x48, !PT ;  /* 0x800000000f007812 */ /* 0x000fe200078e4800 */
[----:B------:R-:W-:Y:S06]  /*3d60*/  BRA `(.L_x_96) ;  /* 0x00000000000c7947 */ /* 0x000fec0003800000 */
.L_x_89:
[----:B------:R-:W0:Y:S01]  /*3d70*/  MUFU.RSQ R0, -QNAN ;  /* 0xffc0000000007908 */ /* 0x000e220000001400 */
[----:B------:R-:W-:Y:S05]  /*3d80*/  BRA `(.L_x_96) ;  /* 0x0000000000047947 */ /* 0x000fea0003800000 */
.L_x_88:
[----:B------:R-:W-:-:S07]  /*3d90*/  FADD.FTZ R0, R0, R3 ;  /* 0x0000000300007221 */ /* 0x000fce0000010000 */
.L_x_96:
[----:B------:R-:W-:Y:S05]  /*3da0*/  BSYNC.RECONVERGENT B0 ;  /* 0x0000000000007941 */ /* 0x000fea0003800200 */
.L_x_86:
[----:B------:R-:W-:Y:S01]  /*3db0*/  HFMA2 R13, -RZ, RZ, 0, 0 ;  /* 0x00000000ff0d7431 */ /* 0x000fe200000001ff */
[----:B0-----:R-:W-:-:S03]  /*3dc0*/  MOV R9, R0 ;  /* 0x0000000000097202 */ /* 0x001fc60000000f00 */
[----:B------:R-:W-:Y:S05]  /*3dd0*/  RET.REL.NODEC R12 `(_Z7softmaxPfi) ;  /* 0xffffffc00c887950 */ /* 0x000fea0003c3ffff */
.L_x_97:
        /* <DEDUP_REMOVED lines=10> */
.L_x_106:


//--------------------- .text._Z9scale_QKTPfif    --------------------------
	.section	.text._Z9scale_QKTPfif,"ax",@progbits
	.align	128
        .global         _Z9scale_QKTPfif
        .type           _Z9scale_QKTPfif,@function
        .size           _Z9scale_QKTPfif,(.L_x_111 - _Z9scale_QKTPfif)
        .other          _Z9scale_QKTPfif,@"STO_CUDA_ENTRY STV_DEFAULT"
_Z9scale_QKTPfif:
.text._Z9scale_QKTPfif:
[----:B------:R-:W-:Y:S01]  /*0000*/  LDC R1, c[0x0][0x37c] ;  /* 0x0000df00ff017b82 */ /* 0x000fe20000000800 */
[----:B------:R-:W0:Y:S07]  /*0010*/  S2R R0, SR_TID.X ;  /* 0x0000000000007919 */ /* 0x000e2e0000002100 */
[----:B------:R-:W0:Y:S01]  /*0020*/  S2UR UR5, SR_CTAID.X ;  /* 0x00000000000579c3 */ /* 0x000e220000002500 */
[----:B------:R-:W1:Y:S07]  /*0030*/  LDCU UR4, c[0x0][0x388] ;  /* 0x00007100ff0477ac */ /* 0x000e6e0008000800 */
[----:B------:R-:W0:Y:S01]  /*0040*/  LDC R5, c[0x0][0x360] ;  /* 0x0000d800ff057b82 */ /* 0x000e220000000800 */
[----:B-1----:R-:W-:Y:S01]  /*0050*/  UIMAD UR4, UR4, UR4, URZ ;  /* 0x00000004040472a4 */ /* 0x002fe2000f8e02ff */
[----:B0-----:R-:W-:-:S05]  /*0060*/  IMAD R5, R5, UR5, R0 ;  /* 0x0000000505057c24 */ /* 0x001fca000f8e0200 */
[----:B------:R-:W-:-:S13]  /*0070*/  ISETP.GE.AND P0, PT, R5, UR4, PT ;  /* 0x0000000405007c0c */ /* 0x000fda000bf06270 */
[----:B------:R-:W-:Y:S05]  /*0080*/  @P0 EXIT ;  /* 0x000000000000094d */ /* 0x000fea0003800000 */
[----:B------:R-:W0:Y:S01]  /*0090*/  LDC.64 R2, c[0x0][0x380] ;  /* 0x0000e000ff027b82 */ /* 0x000e220000000a00 */
[----:B------:R-:W1:Y:S01]  /*00a0*/  LDCU.64 UR4, c[0x0][0x358] ;  /* 0x00006b00ff0477ac */ /* 0x000e620008000a00 */
[----:B------:R-:W2:Y:S01]  /*00b0*/  LDCU UR6, c[0x0][0x38c] ;  /* 0x00007180ff0677ac */ /* 0x000ea20008000800 */
[----:B0-----:R-:W-:-:S05]  /*00c0*/  IMAD.WIDE R2, R5, 0x4, R2 ;  /* 0x0000000405027825 */ /* 0x001fca00078e0202 */
[----:B-1----:R-:W2:Y:S02]  /*00d0*/  LDG.E R0, desc[UR4][R2.64] ;  /* 0x0000000402007981 */ /* 0x002ea4000c1e1900 */
[----:B--2---:R-:W-:-:S05]  /*00e0*/  FMUL R5, R0, UR6 ;  /* 0x0000000600057c20 */ /* 0x004fca0008400000 */
[----:B------:R-:W-:Y:S01]  /*00f0*/  STG.E desc[UR4][R2.64], R5 ;  /* 0x0000000502007986 */ /* 0x000fe2000c101904 */
[----:B------:R-:W-:Y:S05]  /*0100*/  EXIT ;  /* 0x000000000000794d */ /* 0x000fea0003800000 */
.L_x_98:
        /* <DEDUP_REMOVED lines=15> */
.L_x_111:


//--------------------- .text._Z7mat_QKTPfS_S_i   --------------------------
	.section	.text._Z7mat_QKTPfS_S_i,"ax",@progbits
	.align	128
        .global         _Z7mat_QKTPfS_S_i
        .type           _Z7mat_QKTPfS_S_i,@function
        .size           _Z7mat_QKTPfS_S_i,(.L_x_112 - _Z7mat_QKTPfS_S_i)
        .other          _Z7mat_QKTPfS_S_i,@"STO_CUDA_ENTRY STV_DEFAULT"
_Z7mat_QKTPfS_S_i:
.text._Z7mat_QKTPfS_S_i:
        /* <DEDUP_REMOVED lines=16> */
[----:B------:R-:W-:Y:S02]  /*0100*/  ULOP3.LUT UR8, UR12, 0xf, URZ, 0xc0, !UPT ;  /* 0x0000000f0c087892 */ /* 0x000fe4000f8ec0ff */
[----:B------:R-:W-:Y:S01]  /*0110*/  IMAD R6, R0, UR12, RZ ;  /* 0x0000000c00067c24 */ /* 0x000fe2000f8e02ff */
[----:B------:R-:W-:Y:S01]  /*0120*/  UMOV UR4, URZ ;  /* 0x000000ff00047c82 */ /* 0x000fe20008000000 */
[----:B------:R-:W0:Y:S01]  /*0130*/  LDCU.64 UR10, c[0x0][0x358] ;  /* 0x00006b00ff0a77ac */ /* 0x000e220008000a00 */
[----:B------:R-:W-:Y:S07]  /*0140*/  BRA.U !UP0, `(.L_x_99) ;  /* 0x0000000508107547 */ /* 0x000fee000b800000 */
[----:B------:R-:W1:Y:S01]  /*0150*/  LDC.64 R2, c[0x0][0x380] ;  /* 0x0000e000ff027b82 */ /* 0x000e620000000a00 */
[----:B------:R-:W2:Y:S01]  /*0160*/  LDCU.64 UR6, c[0x0][0x388] ;  /* 0x00007100ff0677ac */ /* 0x000ea20008000a00 */
[----:B------:R-:W-:Y:S02]  /*0170*/  MOV R15, RZ ;  /* 0x000000ff000f7202 */ /* 0x000fe40000000f00 */
[----:B------:R-:W-:Y:S01]  /*0180*/  MOV R8, R6 ;  /* 0x0000000600087202 */ /* 0x000fe20000000f00 */
[----:B------:R-:W-:-:S04]  /*0190*/  ULOP3.LUT UR4, UR12, 0x7ffffff0, URZ, 0xc0, !UPT ;  /* 0x7ffffff00c047892 */ /* 0x000fc8000f8ec0ff */
[----:B------:R-:W-:Y:S02]  /*01a0*/  UIADD3 UR9, UPT, UPT, -UR4, URZ, URZ ;  /* 0x000000ff04097290 */ /* 0x000fe4000fffe1ff */
[----:B--2---:R-:W-:-:S04]  /*01b0*/  UIADD3 UR5, UP0, UPT, UR6, 0x20, URZ ;  /* 0x0000002006057890 */ /* 0x004fc8000ff1e0ff */
[----:B------:R-:W-:Y:S01]  /*01c0*/  UIADD3.X UR6, UPT, UPT, URZ, UR7, URZ, UP0, !UPT ;  /* 0x00000007ff067290 */ /* 0x000fe200087fe4ff */
[----:B-1----:R-:W-:-:S03]  /*01d0*/  IMAD.WIDE.U32 R2, R7, 0x4, R2 ;  /* 0x0000000407027825 */ /* 0x002fc600078e0002 */
[----:B------:R-:W-:-:S04]  /*01e0*/  IADD3 R4, P0, PT, R2, 0x20, RZ ;  /* 0x0000002002047810 */ /* 0x000fc80007f1e0ff */
[----:B------:R-:W-:-:S09]  /*01f0*/  IADD3.X R5, PT, PT, RZ, R3, RZ, P0, !PT ;  /* 0x00000003ff057210 */ /* 0x000fd200007fe4ff */
.L_x_100:
[----:B------:R-:W-:Y:S01]  /*0200*/  MOV R2, UR5 ;  /* 0x0000000500027c02 */ /* 0x000fe20008000f00 */
[----:B0-----:R-:W2:Y:S01]  /*0210*/  LDG.E R16, desc[UR10][R4.64+-0x20] ;  /* 0xffffe00a04107981 */ /* 0x001ea2000c1e1900 */
[----:B------:R-:W-:-:S03]  /*0220*/  MOV R3, UR6 ;  /* 0x0000000600037c02 */ /* 0x000fc60008000f00 */
[----:B------:R-:W3:Y:S01]  /*0230*/  LDG.E R18, desc[UR10][R4.64+-0x1c] ;  /* 0xffffe40a04127981 */ /* 0x000ee2000c1e1900 */
[----:B------:R-:W-:-:S03]  /*0240*/  IMAD.WIDE R2, R8, 0x4, R2 ;  /* 0x0000000408027825 */ /* 0x000fc600078e0202 */
[----:B------:R-:W4:Y:S04]  /*0250*/  LDG.E R19, desc[UR10][R4.64+-0x18] ;  /* 0xffffe80a04137981 */ /* 0x000f28000c1e1900 */
[----:B------:R-:W2:Y:S04]  /*0260*/  LDG.E R17, desc[UR10][R2.64+-0x20] ;  /* 0xffffe00a02117981 */ /* 0x000ea8000c1e1900 */
        /* <DEDUP_REMOVED lines=12> */
[----:B--2---:R-:W-:-:S03]  /*0330*/  FFMA R17, R16, R17, R15 ;  /* 0x0000001110117223 */ /* 0x004fc6000000000f */
[----:B------:R-:W2:Y:S04]  /*0340*/  LDG.E R15, desc[UR10][R4.64] ;  /* 0x0000000a040f7981 */ /* 0x000ea8000c1e1900 */
[----:B------:R-:W2:Y:S01]  /*0350*/  LDG.E R16, desc[UR10][R2.64] ;  /* 0x0000000a02107981 */ /* 0x000ea2000c1e1900 */
[----:B---3--:R-:W-:-:S03]  /*0360*/  FFMA R26, R18, R25, R17 ;  /* 0x00000019121a7223 */ /* 0x008fc60000000011 */
[----:B------:R-:W3:Y:S01]  /*0370*/  LDG.E R17, desc[UR10][R4.64+0x4] ;  /* 0x0000040a04117981 */ /* 0x000ee2000c1e1900 */
[----:B----4-:R-:W-:-:S03]  /*0380*/  FFMA R25, R19, R20, R26 ;  /* 0x0000001413197223 */ /* 0x010fc6000000001a */
[----:B------:R-:W3:Y:S04]  /*0390*/  LDG.E R18, desc[UR10][R2.64+0x4] ;  /* 0x0000040a02127981 */ /* 0x000ee8000c1e1900 */
[----:B------:R-:W4:Y:S01]  /*03a0*/  LDG.E R19, desc[UR10][R4.64+0x8] ;  /* 0x0000080a04137981 */ /* 0x000f22000c1e1900 */
[----:B-----5:R-:W-:-:S03]  /*03b0*/  FFMA R26, R22, R21, R25 ;  /* 0x00000015161a7223 */ /* 0x020fc60000000019 */
[----:B------:R-:W4:Y:S04]  /*03c0*/  LDG.E R20, desc[UR10][R2.64+0x8] ;  /* 0x0000080a02147981 */ /* 0x000f28000c1e1900 */
[----:B------:R-:W5:Y:S01]  /*03d0*/  LDG.E R21, desc[UR10][R4.64+0xc] ;  /* 0x00000c0a04157981 */ /* 0x000f62000c1e1900 */
[----:B------:R-:W-:-:S03]  /*03e0*/  FFMA R26, R23, R24, R26 ;  /* 0x00000018171a7223 */ /* 0x000fc6000000001a */
[----:B------:R-:W5:Y:S04]  /*03f0*/  LDG.E R22, desc[UR10][R2.64+0xc] ;  /* 0x00000c0a02167981 */ /* 0x000f68000c1e1900 */
[----:B------:R-:W5:Y:S01]  /*0400*/  LDG.E R23, desc[UR10][R4.64+0x10] ;  /* 0x0000100a04177981 */ /* 0x000f62000c1e1900 */
[----:B------:R-:W-:-:S03]  /*0410*/  FFMA R26, R9, R10, R26 ;  /* 0x0000000a091a7223 */ /* 0x000fc6000000001a */
[----:B------:R-:W5:Y:S04]  /*0420*/  LDG.E R24, desc[UR10][R2.64+0x10] ;  /* 0x0000100a02187981 */ /* 0x000f68000c1e1900 */
[----:B------:R-:W5:Y:S01]  /*0430*/  LDG.E R9, desc[UR10][R4.64+0x14] ;  /* 0x0000140a04097981 */ /* 0x000f62000c1e1900 */
[----:B------:R-:W-:-:S03]  /*0440*/  FFMA R28, R11, R12, R26 ;  /* 0x0000000c0b1c7223 */ /* 0x000fc6000000001a */
[----:B------:R-:W5:Y:S04]  /*0450*/  LDG.E R10, desc[UR10][R2.64+0x14] ;  /* 0x0000140a020a7981 */ /* 0x000f68000c1e1900 */
[----:B------:R-:W5:Y:S04]  /*0460*/  LDG.E R12, desc[UR10][R4.64+0x18] ;  /* 0x0000180a040c7981 */ /* 0x000f68000c1e1900 */
[----:B------:R-:W5:Y:S04]  /*0470*/  LDG.E R11, desc[UR10][R2.64+0x18] ;  /* 0x0000180a020b7981 */ /* 0x000f68000c1e1900 */
[----:B------:R-:W5:Y:S04]  /*0480*/  LDG.E R26, desc[UR10][R2.64+0x1c] ;  /* 0x00001c0a021a7981 */ /* 0x000f68000c1e1900 */
[----:B------:R0:W5:Y:S01]  /*0490*/  LDG.E R25, desc[UR10][R4.64+0x1c] ;  /* 0x00001c0a04197981 */ /* 0x000162000c1e1900 */
[----:B------:R-:W-:Y:S01]  /*04a0*/  FFMA R14, R13, R14, R28 ;  /* 0x0000000e0d0e7223 */ /* 0x000fe2000000001c */
[----:B------:R-:W-:-:S04]  /*04b0*/  UIADD3 UR9, UPT, UPT, UR9, 0x10, URZ ;  /* 0x0000001009097890 */ /* 0x000fc8000fffe0ff */
[----:B------:R-:W-:Y:S01]  /*04c0*/  UISETP.NE.AND UP0, UPT, UR9, URZ, UPT ;  /* 0x000000ff0900728c */ /* 0x000fe2000bf05270 */
[----:B0-----:R-:W-:Y:S02]  /*04d0*/  IADD3 R4, P0, PT, R4, 0x40, RZ ;  /* 0x0000004004047810 */ /* 0x001fe40007f1e0ff */
[----:B------:R-:W-:Y:S02]  /*04e0*/  IADD3 R8, PT, PT, R8, 0x10, RZ ;  /* 0x0000001008087810 */ /* 0x000fe40007ffe0ff */
        /* <DEDUP_REMOVED lines=10> */
.L_x_99:
        /* <DEDUP_REMOVED lines=8> */
[C---:B------:R-:W-:Y:S02]  /*0610*/  IADD3 R3, PT, PT, R7.reuse, UR4, RZ ;  /* 0x0000000407037c10 */ /* 0x040fe4000fffe0ff */
[----:B------:R-:W-:Y:S02]  /*0620*/  IADD3 R10, P0, PT, R7, UR4, RZ ;  /* 0x00000004070a7c10 */ /* 0x000fe4000ff1e0ff */
[----:B------:R-:W-:Y:S02]  /*0630*/  IADD3 R11, PT, PT, R6, UR4, RZ ;  /* 0x00000004060b7c10 */ /* 0x000fe4000fffe0ff */
[----:B------:R-:W3:Y:S01]  /*0640*/  LDC.64 R4, c[0x0][0x388] ;  /* 0x0000e200ff047b82 */ /* 0x000ee20000000a00 */
[----:B-1----:R-:W-:Y:S01]  /*0650*/  IMAD.WIDE.U32 R8, R3, 0x4, R8 ;  /* 0x0000000403087825 */ /* 0x002fe200078e0008 */
[----:B------:R-:W-:-:S02]  /*0660*/  IADD3.X R3, PT, PT, RZ, RZ, RZ, P0, !PT ;  /* 0x000000ffff037210 */ /* 0x000fc400007fe4ff */
[----:B--2---:R-:W-:-:S04]  /*0670*/  LEA R2, P0, R10, UR8, 0x2 ;  /* 0x000000080a027c11 */ /* 0x004fc8000f8010ff */
[----:B------:R-:W-:Y:S01]  /*0680*/  LEA.HI.X R3, R10, UR9, R3, 0x2, P0 ;  /* 0x000000090a037c11 */ /* 0x000fe200080f1403 */
[----:B---3--:R-:W-:Y:S01]  /*0690*/  IMAD.WIDE R4, R11, 0x4, R4 ;  /* 0x000000040b047825 */ /* 0x008fe200078e0204 */
[----:B0-----:R-:W2:Y:S04]  /*06a0*/  LDG.E R10, desc[UR10][R8.64] ;  /* 0x0000000a080a7981 */ /* 0x001ea8000c1e1900 */
[----:B------:R-:W2:Y:S04]  /*06b0*/  LDG.E R11, desc[UR10][R4.64] ;  /* 0x0000000a040b7981 */ /* 0x000ea8000c1e1900 */
[----:B------:R-:W3:Y:S04]  /*06c0*/  LDG.E R12, desc[UR10][R4.64+0x4] ;  /* 0x0000040a040c7981 */ /* 0x000ee8000c1e1900 */
[----:B------:R-:W3:Y:S04]  /*06d0*/  LDG.E R13, desc[UR10][R2.64+0x4] ;  /* 0x0000040a020d7981 */ /* 0x000ee8000c1e1900 */
[----:B------:R-:W4:Y:S04]  /*06e0*/  LDG.E R14, desc[UR10][R4.64+0x8] ;  /* 0x0000080a040e7981 */ /* 0x000f28000c1e1900 */
        /* <DEDUP_REMOVED lines=12> */
[----:B--2---:R-:W-:-:S04]  /*07b0*/  FFMA R10, R10, R11, R15 ;  /* 0x0000000b0a0a7223 */ /* 0x004fc8000000000f */
[----:B---3--:R-:W-:-:S04]  /*07c0*/  FFMA R10, R13, R12, R10 ;  /* 0x0000000c0d0a7223 */ /* 0x008fc8000000000a */
[----:B----4-:R-:W-:-:S04]  /*07d0*/  FFMA R10, R17, R14, R10 ;  /* 0x0000000e110a7223 */ /* 0x010fc8000000000a */
[----:B-----5:R-:W-:-:S04]  /*07e0*/  FFMA R10, R19, R16, R10 ;  /* 0x00000010130a7223 */ /* 0x020fc8000000000a */
[----:B------:R-:W-:-:S04]  /*07f0*/  FFMA R10, R21, R18, R10 ;  /* 0x00000012150a7223 */ /* 0x000fc8000000000a */
[----:B------:R-:W-:-:S04]  /*0800*/  FFMA R23, R23, R20, R10 ;  /* 0x0000001417177223 */ /* 0x000fc8000000000a */
[----:B------:R-:W-:-:S04]  /*0810*/  FFMA R8, R8, R9, R23 ;  /* 0x0000000908087223 */ /* 0x000fc80000000017 */
[----:B------:R-:W-:-:S07]  /*0820*/  FFMA R15, R25, R22, R8 ;  /* 0x00000016190f7223 */ /* 0x000fce0000000008 */
.L_x_102:
        /* <DEDUP_REMOVED lines=13> */
[----:B--2---:R-:W-:-:S03]  /*0900*/  LEA R2, P0, R10, UR6, 0x2 ;  /* 0x000000060a027c11 */ /* 0x004fc6000f8010ff */
[----:B0-----:R-:W2:Y:S01]  /*0910*/  LDG.E R8, desc[UR10][R8.64] ;  /* 0x0000000a08087981 */ /* 0x001ea2000c1e1900 */
[----:B------:R-:W-:Y:S01]  /*0920*/  LEA.HI.X R3, R10, UR7, R3, 0x2, P0 ;  /* 0x000000070a037c11 */ /* 0x000fe200080f1403 */
[----:B---3--:R-:W-:-:S04]  /*0930*/  IMAD.WIDE R4, R11, 0x4, R4 ;  /* 0x000000040b047825 */ /* 0x008fc800078e0204 */
[----:B------:R-:W3:Y:S04]  /*0940*/  LDG.E R11, desc[UR10][R2.64+0x4] ;  /* 0x0000040a020b7981 */ /* 0x000ee8000c1e1900 */
[----:B------:R-:W2:Y:S04]  /*0950*/  LDG.E R10, desc[UR10][R4.64] ;  /* 0x0000000a040a7981 */ /* 0x000ea8000c1e1900 */
[----:B------:R-:W3:Y:S04]  /*0960*/  LDG.E R12, desc[UR10][R4.64+0x4] ;  /* 0x0000040a040c7981 */ /* 0x000ee8000c1e1900 */
[----:B------:R-:W4:Y:S04]  /*0970*/  LDG.E R14, desc[UR10][R4.64+0x8] ;  /* 0x0000080a040e7981 */ /* 0x000f28000c1e1900 */
[----:B------:R-:W4:Y:S04]  /*0980*/  LDG.E R13, desc[UR10][R2.64+0x8] ;  /* 0x0000080a020d7981 */ /* 0x000f28000c1e1900 */
[----:B------:R-:W5:Y:S04]  /*0990*/  LDG.E R17, desc[UR10][R2.64+0xc] ;  /* 0x00000c0a02117981 */ /* 0x000f68000c1e1900 */
[----:B------:R-:W5:Y:S01]  /*09a0*/  LDG.E R16, desc[UR10][R4.64+0xc] ;  /* 0x00000c0a04107981 */ /* 0x000f62000c1e1900 */
[----:B------:R-:W-:Y:S01]  /*09b0*/  UIADD3 UR4, UPT, UPT, UR4, 0x4, URZ ;  /* 0x0000000404047890 */ /* 0x000fe2000fffe0ff */
[----:B--2---:R-:W-:-:S04]  /*09c0*/  FFMA R10, R8, R10, R15 ;  /* 0x0000000a080a7223 */ /* 0x004fc8000000000f */
[----:B---3--:R-:W-:-:S04]  /*09d0*/  FFMA R10, R11, R12, R10 ;  /* 0x0000000c0b0a7223 */ /* 0x008fc8000000000a */
[----:B----4-:R-:W-:-:S04]  /*09e0*/  FFMA R10, R13, R14, R10 ;  /* 0x0000000e0d0a7223 */ /* 0x010fc8000000000a */
[----:B-----5:R-:W-:-:S07]  /*09f0*/  FFMA R15, R17, R16, R10 ;  /* 0x00000010110f7223 */ /* 0x020fce000000000a */
.L_x_103:
[----:B------:R-:W-:Y:S05]  /*0a00*/  BRA.U !UP1, `(.L_x_101) ;  /* 0x0000000109487547 */ /* 0x000fea000b800000 */
[----:B------:R-:W1:Y:S01]  /*0a10*/  LDC.64 R4, c[0x0][0x380] ;  /* 0x0000e000ff047b82 */ /* 0x000e620000000a00 */
[----:B------:R-:W-:Y:S01]  /*0a20*/  IADD3 R9, PT, PT, R7, UR4, RZ ;  /* 0x0000000407097c10 */ /* 0x000fe2000fffe0ff */
[----:B------:R-:W-:Y:S01]  /*0a30*/  UIADD3 UR5, UPT, UPT, -UR5, URZ, URZ ;  /* 0x000000ff05057290 */ /* 0x000fe2000fffe1ff */
[----:B------:R-:W-:-:S05]  /*0a40*/  IADD3 R11, PT, PT, R6, UR4, RZ ;  /* 0x00000004060b7c10 */ /* 0x000fca000fffe0ff */
[----:B------:R-:W2:Y:S01]  /*0a50*/  LDC.64 R2, c[0x0][0x388] ;  /* 0x0000e200ff027b82 */ /* 0x000ea20000000a00 */
[----:B-1----:R-:W-:-:S03]  /*0a60*/  IMAD.WIDE.U32 R4, R9, 0x4, R4 ;  /* 0x0000000409047825 */ /* 0x002fc600078e0004 */
[----:B------:R-:W-:Y:S02]  /*0a70*/  MOV R8, R4 ;  /* 0x0000000400087202 */ /* 0x000fe40000000f00 */
[----:B------:R-:W-:-:S07]  /*0a80*/  MOV R9, R5 ;  /* 0x0000000500097202 */ /* 0x000fce0000000f00 */
.L_x_104:
[----:B--2---:R-:W-:Y:S01]  /*0a90*/  IMAD.WIDE R4, R11, 0x4, R2 ;  /* 0x000000040b047825 */ /* 0x004fe200078e0202 */
[----:B0-----:R0:W2:Y:S05]  /*0aa0*/  LDG.E R6, desc[UR10][R8.64] ;  /* 0x0000000a08067981 */ /* 0x0010aa000c1e1900 */
[----:B------:R-:W2:Y:S01]  /*0ab0*/  LDG.E R4, desc[UR10][R4.64] ;  /* 0x0000000a04047981 */ /* 0x000ea2000c1e1900 */
[----:B------:R-:W-:-:S04]  /*0ac0*/  UIADD3 UR5, UPT, UPT, UR5, 0x1, URZ ;  /* 0x0000000105057890 */ /* 0x000fc8000fffe0ff */
[----:B------:R-:W-:Y:S01]  /*0ad0*/  UISETP.NE.AND UP0, UPT, UR5, URZ, UPT ;  /* 0x000000ff0500728c */ /* 0x000fe2000bf05270 */
[----:B0-----:R-:W-:Y:S02]  /*0ae0*/  IADD3 R8, P0, PT, R8, 0x4, RZ ;  /* 0x0000000408087810 */ /* 0x001fe40007f1e0ff */
[----:B------:R-:W-:Y:S02]  /*0af0*/  IADD3 R11, PT, PT, R11, 0x1, RZ ;  /* 0x000000010b0b7810 */ /* 0x000fe40007ffe0ff */
[----:B------:R-:W-:Y:S01]  /*0b00*/  IADD3.X R9, PT, PT, RZ, R9, RZ, P0, !PT ;  /* 0x00000009ff097210 */ /* 0x000fe200007fe4ff */
[----:B--2---:R-:W-:-:S03]  /*0b10*/  FFMA R15, R6, R4, R15 ;  /* 0x00000004060f7223 */ /* 0x004fc6000000000f */
[----:B------:R-:W-:Y:S05]  /*0b20*/  BRA.U UP0, `(.L_x_104) ;  /* 0xfffffffd00d87547 */ /* 0x000fea000b83ffff */
.L_x_101:
[----:B------:R-:W1:Y:S01]  /*0b30*/  LDC.64 R2, c[0x0][0x390] ;  /* 0x0000e400ff027b82 */ /* 0x000e620000000a00 */
[----:B------:R-:W-:-:S05]  /*0b40*/  IADD3 R7, PT, PT, R0, R7, RZ ;  /* 0x0000000700077210 */ /* 0x000fca0007ffe0ff */
[----:B-1----:R-:W-:-:S05]  /*0b50*/  IMAD.WIDE R2, R7, 0x4, R2 ;  /* 0x0000000407027825 */ /* 0x002fca00078e0202 */
[----:B0-----:R-:W-:Y:S01]  /*0b60*/  STG.E desc[UR10][R2.64], R15 ;  /* 0x0000000f02007986 */ /* 0x001fe2000c10190a */
[----:B------:R-:W-:Y:S05]  /*0b70*/  EXIT ;  /* 0x000000000000794d */ /* 0x000fea0003800000 */
.L_x_105:
        /* <DEDUP_REMOVED lines=16> */
.L_x_112:


//--------------------- .nv.shared._Z22tiled_matmul_attentionPfS_S_i --------------------------
	.section	.nv.shared._Z22tiled_matmul_attentionPfS_S_i,"aw",@nobits
	.sectionflags	@""
	.align	4
.nv.shared._Z22tiled_matmul_attentionPfS_S_i:
	.zero		3072


//--------------------- .nv.shared.reserved.0     --------------------------
	.section	.nv.shared.reserved.0,"aw",@nobits
	.weak		__nv_reservedSMEM_offset_0_alias
	.size		__nv_reservedSMEM_offset_0_alias, 0, 64
	.other		__nv_reservedSMEM_offset_0_alias,@"STO_CUDA_RESERVED_SHARED STV_DEFAULT"
__nv_reservedSMEM_offset_0_alias:
	.zero		0
	.zero		64


//--------------------- .nv.shared._Z16tiled_matmul_QKTPfS_S_i --------------------------
	.section	.nv.shared._Z16tiled_matmul_QKTPfS_S_i,"aw",@nobits
	.sectionflags	@""
	.align	4
.nv.shared._Z16tiled_matmul_QKTPfS_S_i:
	.zero		3072


//--------------------- .nv.constant0._Z22tiled_matmul_attentionPfS_S_i --------------------------
	.section	.nv.constant0._Z22tiled_matmul_attentionPfS_S_i,"a",@progbits
	.sectionflags	@""
	.align	4
.nv.constant0._Z22tiled_matmul_attentionPfS_S_i:
	.zero		924


//--------------------- .nv.constant0._Z16tiled_matmul_QKTPfS_S_i --------------------------
	.section	.nv.constant0._Z16tiled_matmul_QKTPfS_S_i,"a",@progbits
	.sectionflags	@""
	.align	4
.nv.constant0._Z16tiled_matmul_QKTPfS_S_i:
	.zero		924


//--------------------- .nv.constant0._Z16matmul_attentionPfS_S_i --------------------------
	.section	.nv.constant0._Z16matmul_attentionPfS_S_i,"a",@progbits
	.sectionflags	@""
	.align	4
.nv.constant0._Z16matmul_attentionPfS_S_i:
	.zero		924


//--------------------- .nv.constant0._Z7softmaxPfi --------------------------
	.section	.nv.constant0._Z7softmaxPfi,"a",@progbits
	.sectionflags	@""
	.align	4
.nv.constant0._Z7softmaxPfi:
	.zero		908


//--------------------- .nv.constant0._Z9scale_QKTPfif --------------------------
	.section	.nv.constant0._Z9scale_QKTPfif,"a",@progbits
	.sectionflags	@""
	.align	4
.nv.constant0._Z9scale_QKTPfif:
	.zero		912


//--------------------- .nv.constant0._Z7mat_QKTPfS_S_i --------------------------
	.section	.nv.constant0._Z7mat_QKTPfS_S_i,"a",@progbits
	.sectionflags	@""
	.align	4
.nv.constant0._Z7mat_QKTPfS_S_i:
	.zero		924


//--------------------- SYMBOLS --------------------------

	.type		.nv.reservedSmem.offset0,@object
	.size		.nv.reservedSmem.offset0,0x4
	.type		.nv.reservedSmem.cap,@object
	.size		.nv.reservedSmem.cap,0x4
